//
// Generated by NVIDIA NVVM Compiler
//
// Compiler Build ID: CL-36424714
// Cuda compilation tools, release 13.0, V13.0.88
// Based on NVVM 20.0.0
//

.version 9.0
.target sm_100
.address_size 64

	// .globl	_Z21starvation_libcudacxxv
.extern .func  (.param .b32 func_retval0) vprintf
(
	.param .b64 vprintf_param_0,
	.param .b64 vprintf_param_1
)
;
.global .align 4 .b8 lock[4] = {1};
.global .align 4 .b8 mask[4];
.global .align 4 .b8 clobber[4];
// _ZZ17starvation_legacyvE4lock has been demoted
// _ZZ17starvation_legacyvE4mask has been demoted
// _ZZ17starvation_legacyvE7clobber has been demoted
.global .align 1 .b8 $str[17] = {115, 116, 97, 114, 116, 32, 116, 104, 114, 101, 97, 100, 32, 37, 100, 10};
.global .align 1 .b8 $str$1[16] = {115, 116, 101, 112, 32, 116, 104, 114, 101, 97, 100, 32, 37, 100, 10};
.global .align 1 .b8 $str$2[10] = {100, 111, 110, 101, 58, 32, 37, 100, 10};

.visible .entry _Z21starvation_libcudacxxv()
{
	.local .align 8 .b8 	__local_depot0[8];
	.reg .b64 	%SP;
	.reg .b64 	%SPL;
	.reg .pred 	%p<47>;
	.reg .b32 	%r<84>;
	.reg .b64 	%rd<116>;
	.reg .b64 	%fd<3>;

	mov.u64 	%SPL, __local_depot0;
	cvta.local.u64 	%SP, %SPL;
	add.u64 	%rd6, %SP, 0;
	add.u64 	%rd1, %SPL, 0;
	mov.u64 	%rd8, lock;
$L__BB0_1:
	cvta.global.u64 	%rd7, %rd8;
	mov.b32 	%r13, 0;
	// begin inline asm
	atom.exch.acquire.cta.b32 %r12,[%rd7],%r13;
	// end inline asm
	setp.eq.s32 	%p1, %r12, 1;
	@%p1 bra 	$L__BB0_27;
	cvta.global.u64 	%rd9, %rd8;
	// begin inline asm
	ld.relaxed.cta.b32 %r14,[%rd9];
	// end inline asm
	setp.eq.s32 	%p2, %r14, 0;
	@%p2 bra 	$L__BB0_3;
	bra.uni 	$L__BB0_1;
$L__BB0_3:
	cvta.global.u64 	%rd11, %rd8;
	// begin inline asm
	ld.relaxed.cta.b32 %r15,[%rd11];
	// end inline asm
	setp.ne.s32 	%p3, %r15, 0;
	@%p3 bra 	$L__BB0_1;
	cvta.global.u64 	%rd13, %rd8;
	// begin inline asm
	ld.relaxed.cta.b32 %r16,[%rd13];
	// end inline asm
	setp.ne.s32 	%p4, %r16, 0;
	@%p4 bra 	$L__BB0_1;
	cvta.global.u64 	%rd15, %rd8;
	// begin inline asm
	ld.relaxed.cta.b32 %r17,[%rd15];
	// end inline asm
	setp.ne.s32 	%p5, %r17, 0;
	@%p5 bra 	$L__BB0_1;
	cvta.global.u64 	%rd17, %rd8;
	// begin inline asm
	ld.relaxed.cta.b32 %r18,[%rd17];
	// end inline asm
	setp.ne.s32 	%p6, %r18, 0;
	@%p6 bra 	$L__BB0_1;
	cvta.global.u64 	%rd19, %rd8;
	// begin inline asm
	ld.relaxed.cta.b32 %r19,[%rd19];
	// end inline asm
	setp.ne.s32 	%p7, %r19, 0;
	@%p7 bra 	$L__BB0_1;
	cvta.global.u64 	%rd21, %rd8;
	// begin inline asm
	ld.relaxed.cta.b32 %r20,[%rd21];
	// end inline asm
	setp.ne.s32 	%p8, %r20, 0;
	@%p8 bra 	$L__BB0_1;
	cvta.global.u64 	%rd23, %rd8;
	// begin inline asm
	ld.relaxed.cta.b32 %r21,[%rd23];
	// end inline asm
	setp.ne.s32 	%p9, %r21, 0;
	@%p9 bra 	$L__BB0_1;
	cvta.global.u64 	%rd25, %rd8;
	// begin inline asm
	ld.relaxed.cta.b32 %r22,[%rd25];
	// end inline asm
	setp.ne.s32 	%p10, %r22, 0;
	@%p10 bra 	$L__BB0_1;
	cvta.global.u64 	%rd27, %rd8;
	// begin inline asm
	ld.relaxed.cta.b32 %r23,[%rd27];
	// end inline asm
	setp.ne.s32 	%p11, %r23, 0;
	@%p11 bra 	$L__BB0_1;
	cvta.global.u64 	%rd29, %rd8;
	// begin inline asm
	ld.relaxed.cta.b32 %r24,[%rd29];
	// end inline asm
	setp.ne.s32 	%p12, %r24, 0;
	@%p12 bra 	$L__BB0_1;
	cvta.global.u64 	%rd31, %rd8;
	// begin inline asm
	ld.relaxed.cta.b32 %r25,[%rd31];
	// end inline asm
	setp.ne.s32 	%p13, %r25, 0;
	@%p13 bra 	$L__BB0_1;
	cvta.global.u64 	%rd33, %rd8;
	// begin inline asm
	ld.relaxed.cta.b32 %r26,[%rd33];
	// end inline asm
	setp.ne.s32 	%p14, %r26, 0;
	@%p14 bra 	$L__BB0_1;
	cvta.global.u64 	%rd35, %rd8;
	// begin inline asm
	ld.relaxed.cta.b32 %r27,[%rd35];
	// end inline asm
	setp.ne.s32 	%p15, %r27, 0;
	@%p15 bra 	$L__BB0_1;
	cvta.global.u64 	%rd37, %rd8;
	// begin inline asm
	ld.relaxed.cta.b32 %r28,[%rd37];
	// end inline asm
	setp.ne.s32 	%p16, %r28, 0;
	@%p16 bra 	$L__BB0_1;
	cvta.global.u64 	%rd39, %rd8;
	// begin inline asm
	ld.relaxed.cta.b32 %r29,[%rd39];
	// end inline asm
	setp.ne.s32 	%p17, %r29, 0;
	@%p17 bra 	$L__BB0_1;
$L__BB0_18:
	cvta.global.u64 	%rd41, %rd8;
	// begin inline asm
	ld.relaxed.cta.b32 %r30,[%rd41];
	// end inline asm
	setp.ne.s32 	%p18, %r30, 0;
	@%p18 bra 	$L__BB0_1;
	mov.b32 	%r80, 0;
	// begin inline asm
	mov.u64 %rd43, %globaltimer;
	// end inline asm
$L__BB0_20:
	cvta.global.u64 	%rd44, %rd8;
	// begin inline asm
	ld.relaxed.cta.b32 %r32,[%rd44];
	// end inline asm
	setp.ne.s32 	%p19, %r32, 0;
	@%p19 bra 	$L__BB0_18;
	setp.gt.s32 	%p20, %r80, 15;
	@%p20 bra 	$L__BB0_23;
	add.s32 	%r80, %r80, 1;
	bra.uni 	$L__BB0_20;
$L__BB0_23:
	// begin inline asm
	mov.u64 %rd46, %globaltimer;
	// end inline asm
	sub.s64 	%rd3, %rd46, %rd43;
	setp.lt.s64 	%p21, %rd3, 4000000;
	@%p21 bra 	$L__BB0_25;
	mov.b32 	%r33, 1000000;
	// begin inline asm
	nanosleep.u32 %r33;
	// end inline asm
	bra.uni 	$L__BB0_20;
$L__BB0_25:
	setp.lt.s64 	%p22, %rd3, 40000;
	@%p22 bra 	$L__BB0_20;
	shr.s64 	%rd47, %rd3, 63;
	shr.u64 	%rd48, %rd47, 62;
	add.s64 	%rd49, %rd3, %rd48;
	shr.u64 	%rd50, %rd49, 2;
	cvt.u32.u64 	%r34, %rd50;
	// begin inline asm
	nanosleep.u32 %r34;
	// end inline asm
	bra.uni 	$L__BB0_20;
$L__BB0_27:
	mov.u32 	%r3, %tid.x;
	st.local.u32 	[%rd1], %r3;
	mov.u64 	%rd51, $str;
	cvta.global.u64 	%rd52, %rd51;
	{ // callseq 0, 0
	.param .b64 param0;
	st.param.b64 	[param0], %rd52;
	.param .b64 param1;
	st.param.b64 	[param1], %rd6;
	.param .b32 retval0;
	call.uni (retval0), 
	vprintf, 
	(
	param0, 
	param1
	);
	ld.param.b32 	%r35, [retval0];
	} // callseq 0
	mov.u64 	%rd56, $str$1;
	mov.u64 	%rd60, clobber;
$L__BB0_28:
	st.local.u32 	[%rd1], %r3;
	cvta.global.u64 	%rd57, %rd56;
	{ // callseq 1, 0
	.param .b64 param0;
	st.param.b64 	[param0], %rd57;
	.param .b64 param1;
	st.param.b64 	[param1], %rd6;
	.param .b32 retval0;
	call.uni (retval0), 
	vprintf, 
	(
	param0, 
	param1
	);
	ld.param.b32 	%r40, [retval0];
	} // callseq 1
	cvta.global.u64 	%rd54, %rd8;
	mov.b32 	%r37, 1;
	// begin inline asm
	st.release.cta.b32 [%rd54],%r37;
	// end inline asm
	// begin inline asm
	fence.sc.cta;
	// end inline asm
	cvta.global.u64 	%rd55, %rd60;
	// begin inline asm
	ld.acquire.cta.b32 %r82,[%rd55];
	// end inline asm
	mov.b32 	%r81, 0;
$L__BB0_29:
	mad.lo.s32 	%r42, %r82, 13, 1;
	mul.hi.u32 	%r43, %r42, 374364841;
	sub.s32 	%r44, %r42, %r43;
	shr.u32 	%r45, %r44, 1;
	add.s32 	%r46, %r45, %r43;
	shr.u32 	%r47, %r46, 26;
	mul.lo.s32 	%r48, %r47, 123456789;
	sub.s32 	%r82, %r42, %r48;
	add.s32 	%r81, %r81, 1;
	cvt.rn.f64.u32 	%fd1, %r81;
	div.rn.f64 	%fd2, %fd1, 0d416312D000000000;
	setp.lt.f64 	%p23, %fd2, 0d3FF0000000000000;
	@%p23 bra 	$L__BB0_29;
	add.s32 	%r50, %r82, %r3;
	// begin inline asm
	fence.sc.cta;
	// end inline asm
	cvta.global.u64 	%rd61, %rd60;
	// begin inline asm
	atom.add.acquire.cta.u32 %r49,[%rd61],%r50;
	// end inline asm
	// begin inline asm
	fence.sc.cta;
	// end inline asm
	mov.u64 	%rd64, mask;
	cvta.global.u64 	%rd62, %rd64;
	// begin inline asm
	atom.add.acquire.cta.u32 %r51,[%rd62],%r3;
	// end inline asm
$L__BB0_31:
	cvta.global.u64 	%rd65, %rd8;
	mov.b32 	%r54, 0;
	// begin inline asm
	atom.exch.acquire.cta.b32 %r53,[%rd65],%r54;
	// end inline asm
	setp.eq.s32 	%p24, %r53, 1;
	@%p24 bra 	$L__BB0_57;
	cvta.global.u64 	%rd67, %rd8;
	// begin inline asm
	ld.relaxed.cta.b32 %r55,[%rd67];
	// end inline asm
	setp.eq.s32 	%p25, %r55, 0;
	@%p25 bra 	$L__BB0_33;
	bra.uni 	$L__BB0_31;
$L__BB0_33:
	cvta.global.u64 	%rd69, %rd8;
	// begin inline asm
	ld.relaxed.cta.b32 %r56,[%rd69];
	// end inline asm
	setp.ne.s32 	%p26, %r56, 0;
	@%p26 bra 	$L__BB0_31;
	cvta.global.u64 	%rd71, %rd8;
	// begin inline asm
	ld.relaxed.cta.b32 %r57,[%rd71];
	// end inline asm
	setp.ne.s32 	%p27, %r57, 0;
	@%p27 bra 	$L__BB0_31;
	cvta.global.u64 	%rd73, %rd8;
	// begin inline asm
	ld.relaxed.cta.b32 %r58,[%rd73];
	// end inline asm
	setp.ne.s32 	%p28, %r58, 0;
	@%p28 bra 	$L__BB0_31;
	cvta.global.u64 	%rd75, %rd8;
	// begin inline asm
	ld.relaxed.cta.b32 %r59,[%rd75];
	// end inline asm
	setp.ne.s32 	%p29, %r59, 0;
	@%p29 bra 	$L__BB0_31;
	cvta.global.u64 	%rd77, %rd8;
	// begin inline asm
	ld.relaxed.cta.b32 %r60,[%rd77];
	// end inline asm
	setp.ne.s32 	%p30, %r60, 0;
	@%p30 bra 	$L__BB0_31;
	cvta.global.u64 	%rd79, %rd8;
	// begin inline asm
	ld.relaxed.cta.b32 %r61,[%rd79];
	// end inline asm
	setp.ne.s32 	%p31, %r61, 0;
	@%p31 bra 	$L__BB0_31;
	cvta.global.u64 	%rd81, %rd8;
	// begin inline asm
	ld.relaxed.cta.b32 %r62,[%rd81];
	// end inline asm
	setp.ne.s32 	%p32, %r62, 0;
	@%p32 bra 	$L__BB0_31;
	cvta.global.u64 	%rd83, %rd8;
	// begin inline asm
	ld.relaxed.cta.b32 %r63,[%rd83];
	// end inline asm
	setp.ne.s32 	%p33, %r63, 0;
	@%p33 bra 	$L__BB0_31;
	cvta.global.u64 	%rd85, %rd8;
	// begin inline asm
	ld.relaxed.cta.b32 %r64,[%rd85];
	// end inline asm
	setp.ne.s32 	%p34, %r64, 0;
	@%p34 bra 	$L__BB0_31;
	cvta.global.u64 	%rd87, %rd8;
	// begin inline asm
	ld.relaxed.cta.b32 %r65,[%rd87];
	// end inline asm
	setp.ne.s32 	%p35, %r65, 0;
	@%p35 bra 	$L__BB0_31;
	cvta.global.u64 	%rd89, %rd8;
	// begin inline asm
	ld.relaxed.cta.b32 %r66,[%rd89];
	// end inline asm
	setp.ne.s32 	%p36, %r66, 0;
	@%p36 bra 	$L__BB0_31;
	cvta.global.u64 	%rd91, %rd8;
	// begin inline asm
	ld.relaxed.cta.b32 %r67,[%rd91];
	// end inline asm
	setp.ne.s32 	%p37, %r67, 0;
	@%p37 bra 	$L__BB0_31;
	cvta.global.u64 	%rd93, %rd8;
	// begin inline asm
	ld.relaxed.cta.b32 %r68,[%rd93];
	// end inline asm
	setp.ne.s32 	%p38, %r68, 0;
	@%p38 bra 	$L__BB0_31;
	cvta.global.u64 	%rd95, %rd8;
	// begin inline asm
	ld.relaxed.cta.b32 %r69,[%rd95];
	// end inline asm
	setp.ne.s32 	%p39, %r69, 0;
	@%p39 bra 	$L__BB0_31;
	cvta.global.u64 	%rd97, %rd8;
	// begin inline asm
	ld.relaxed.cta.b32 %r70,[%rd97];
	// end inline asm
	setp.ne.s32 	%p40, %r70, 0;
	@%p40 bra 	$L__BB0_31;
$L__BB0_48:
	cvta.global.u64 	%rd99, %rd8;
	// begin inline asm
	ld.relaxed.cta.b32 %r71,[%rd99];
	// end inline asm
	setp.ne.s32 	%p41, %r71, 0;
	@%p41 bra 	$L__BB0_31;
	mov.b32 	%r83, 0;
	// begin inline asm
	mov.u64 %rd101, %globaltimer;
	// end inline asm
$L__BB0_50:
	cvta.global.u64 	%rd102, %rd8;
	// begin inline asm
	ld.relaxed.cta.b32 %r73,[%rd102];
	// end inline asm
	setp.ne.s32 	%p42, %r73, 0;
	@%p42 bra 	$L__BB0_48;
	setp.gt.s32 	%p43, %r83, 15;
	@%p43 bra 	$L__BB0_53;
	add.s32 	%r83, %r83, 1;
	bra.uni 	$L__BB0_50;
$L__BB0_53:
	// begin inline asm
	mov.u64 %rd104, %globaltimer;
	// end inline asm
	sub.s64 	%rd5, %rd104, %rd101;
	setp.lt.s64 	%p44, %rd5, 4000000;
	@%p44 bra 	$L__BB0_55;
	mov.b32 	%r74, 1000000;
	// begin inline asm
	nanosleep.u32 %r74;
	// end inline asm
	bra.uni 	$L__BB0_50;
$L__BB0_55:
	setp.lt.s64 	%p45, %rd5, 40000;
	@%p45 bra 	$L__BB0_50;
	shr.s64 	%rd105, %rd5, 63;
	shr.u64 	%rd106, %rd105, 62;
	add.s64 	%rd107, %rd5, %rd106;
	shr.u64 	%rd108, %rd107, 2;
	cvt.u32.u64 	%r75, %rd108;
	// begin inline asm
	nanosleep.u32 %r75;
	// end inline asm
	bra.uni 	$L__BB0_50;
$L__BB0_57:
	setp.eq.s32 	%p46, %r51, 0;
	@%p46 bra 	$L__BB0_28;
	// begin inline asm
	fence.sc.cta;
	// end inline asm
	cvta.global.u64 	%rd109, %rd60;
	// begin inline asm
	ld.acquire.cta.b32 %r76,[%rd109];
	// end inline asm
	st.local.u32 	[%rd1], %r76;
	mov.u64 	%rd112, $str$2;
	cvta.global.u64 	%rd113, %rd112;
	{ // callseq 2, 0
	.param .b64 param0;
	st.param.b64 	[param0], %rd113;
	.param .b64 param1;
	st.param.b64 	[param1], %rd6;
	.param .b32 retval0;
	call.uni (retval0), 
	vprintf, 
	(
	param0, 
	param1
	);
	ld.param.b32 	%r78, [retval0];
	} // callseq 2
	cvta.global.u64 	%rd110, %rd8;
	mov.b32 	%r77, 1;
	// begin inline asm
	st.release.cta.b32 [%rd110],%r77;
	// end inline asm
	ret;

}
	// .globl	_Z17starvation_legacyv
.visible .entry _Z17starvation_legacyv()
{
	.local .align 8 .b8 	__local_depot1[8];
	.reg .b64 	%SP;
	.reg .b64 	%SPL;
	.reg .pred 	%p<6>;
	.reg .b32 	%r<32>;
	.reg .b64 	%rd<12>;
	.reg .b64 	%fd<3>;
	// demoted variable
	.shared .align 4 .u32 _ZZ17starvation_legacyvE4lock;
	// demoted variable
	.shared .align 4 .u32 _ZZ17starvation_legacyvE4mask;
	// demoted variable
	.shared .align 4 .u32 _ZZ17starvation_legacyvE7clobber;
	mov.u64 	%SPL, __local_depot1;
	cvta.local.u64 	%SP, %SPL;
	add.u64 	%rd2, %SP, 0;
	add.u64 	%rd1, %SPL, 0;
	mov.u32 	%r1, %tid.x;
	setp.ne.s32 	%p1, %r1, 0;
	@%p1 bra 	$L__BB1_2;
	mov.b32 	%r8, 0;
	st.shared.u32 	[_ZZ17starvation_legacyvE7clobber], %r8;
	st.shared.u32 	[_ZZ17starvation_legacyvE4mask], %r8;
	st.shared.u32 	[_ZZ17starvation_legacyvE4lock], %r8;
$L__BB1_2:
	bar.sync 	0;
$L__BB1_3:
	atom.relaxed.shared.cas.b32 	%r9, [_ZZ17starvation_legacyvE4lock], 0, 1;
	setp.eq.s32 	%p2, %r9, 1;
	@%p2 bra 	$L__BB1_3;
	st.local.u32 	[%rd1], %r1;
	mov.u64 	%rd3, $str;
	cvta.global.u64 	%rd4, %rd3;
	{ // callseq 3, 0
	.param .b64 param0;
	st.param.b64 	[param0], %rd4;
	.param .b64 param1;
	st.param.b64 	[param1], %rd2;
	.param .b32 retval0;
	call.uni (retval0), 
	vprintf, 
	(
	param0, 
	param1
	);
	ld.param.b32 	%r10, [retval0];
	} // callseq 3
	mov.u64 	%rd6, $str$1;
$L__BB1_5:
	st.local.u32 	[%rd1], %r1;
	cvta.global.u64 	%rd7, %rd6;
	{ // callseq 4, 0
	.param .b64 param0;
	st.param.b64 	[param0], %rd7;
	.param .b64 param1;
	st.param.b64 	[param1], %rd2;
	.param .b32 retval0;
	call.uni (retval0), 
	vprintf, 
	(
	param0, 
	param1
	);
	ld.param.b32 	%r13, [retval0];
	} // callseq 4
	atom.shared.exch.b32 	%r15, [_ZZ17starvation_legacyvE4lock], 0;
	mov.b32 	%r30, 0;
	atom.shared.or.b32 	%r31, [_ZZ17starvation_legacyvE7clobber], 0;
$L__BB1_6:
	mad.lo.s32 	%r16, %r31, 13, 1;
	mul.hi.u32 	%r17, %r16, 374364841;
	sub.s32 	%r18, %r16, %r17;
	shr.u32 	%r19, %r18, 1;
	add.s32 	%r20, %r19, %r17;
	shr.u32 	%r21, %r20, 26;
	mul.lo.s32 	%r22, %r21, 123456789;
	sub.s32 	%r31, %r16, %r22;
	add.s32 	%r30, %r30, 1;
	cvt.rn.f64.u32 	%fd1, %r30;
	div.rn.f64 	%fd2, %fd1, 0d416312D000000000;
	setp.lt.f64 	%p3, %fd2, 0d3FF0000000000000;
	@%p3 bra 	$L__BB1_6;
	add.s32 	%r23, %r31, %r1;
	atom.shared.add.u32 	%r24, [_ZZ17starvation_legacyvE7clobber], %r23;
	atom.shared.add.u32 	%r7, [_ZZ17starvation_legacyvE4mask], %r1;
$L__BB1_8:
	atom.relaxed.shared.cas.b32 	%r25, [_ZZ17starvation_legacyvE4lock], 0, 1;
	setp.eq.s32 	%p4, %r25, 1;
	@%p4 bra 	$L__BB1_8;
	setp.eq.s32 	%p5, %r7, 0;
	@%p5 bra 	$L__BB1_5;
	atom.shared.or.b32 	%r26, [_ZZ17starvation_legacyvE7clobber], 0;
	st.local.u32 	[%rd1], %r26;
	mov.u64 	%rd9, $str$2;
	cvta.global.u64 	%rd10, %rd9;
	{ // callseq 5, 0
	.param .b64 param0;
	st.param.b64 	[param0], %rd10;
	.param .b64 param1;
	st.param.b64 	[param1], %rd2;
	.param .b32 retval0;
	call.uni (retval0), 
	vprintf, 
	(
	param0, 
	param1
	);
	ld.param.b32 	%r27, [retval0];
	} // callseq 5
	atom.shared.exch.b32 	%r29, [_ZZ17starvation_legacyvE4lock], 0;
	ret;

}


// ===== COMPILED SASS (sm_100) =====

	.target	sm_100

	.elftype	@"ET_EXEC"


//--------------------- .note.nv.tkinfo           --------------------------
	.section	.note.nv.tkinfo,"",@"SHT_NOTE"
	.sectionflags	@"SHF_NOTE_NV_TKINFO"
	.tkinfo
        /*0018*/ 	.word	0x00000002
        /*0030*/ 	.string	""
        /*0030*/ 	.string	"ptxas"
        /*0030*/ 	.string	"Cuda compilation tools, release 13.0, V13.0.88"
        /*0030*/ 	.string	"Build cuda_13.0.r13.0/compiler.36424714_0"
        /*0030*/ 	.string	"-arch sm_100 -m 64 "



//--------------------- .note.nv.cuinfo           --------------------------
	.section	.note.nv.cuinfo,"",@"SHT_NOTE"
	.sectionflags	@"SHF_NOTE_NV_CUINFO"
        /*0018*/ 	.short	0x0002
        /*001a*/ 	.short	0x0064
        /*001c*/ 	.short	0x0082
	.zero		2


//--------------------- .nv.info                  --------------------------
	.section	.nv.info,"",@"SHT_CUDA_INFO"
	.align	4


	//----- nvinfo : EIATTR_REGCOUNT
	.align		4
        /*0000*/ 	.byte	0x04, 0x2f
        /*0002*/ 	.short	(.L_7 - .L_6)
	.align		4
.L_6:
        /*0004*/ 	.word	index@(_Z21starvation_libcudacxxv)
        /*0008*/ 	.word	0x0000001b


	//----- nvinfo : EIATTR_FRAME_SIZE
	.align		4
.L_7:
        /*000c*/ 	.byte	0x04, 0x11
        /*000e*/ 	.short	(.L_9 - .L_8)
	.align		4
.L_8:
        /*0010*/ 	.word	index@($__internal_1_$__cuda_sm20_div_rn_f64_full)
        /*0014*/ 	.word	0x00000008


	//----- nvinfo : EIATTR_FRAME_SIZE
	.align		4
.L_9:
        /*0018*/ 	.byte	0x04, 0x11
        /*001a*/ 	.short	(.L_11 - .L_10)
	.align		4
.L_10:
        /*001c*/ 	.word	index@(_Z21starvation_libcudacxxv)
        /*0020*/ 	.word	0x00000008


	//----- nvinfo : EIATTR_REGCOUNT
	.align		4
.L_11:
        /*0024*/ 	.byte	0x04, 0x2f
        /*0026*/ 	.short	(.L_13 - .L_12)
	.align		4
.L_12:
        /*0028*/ 	.word	index@(_Z17starvation_legacyv)
        /*002c*/ 	.word	0x0000001b


	//----- nvinfo : EIATTR_FRAME_SIZE
	.align		4
.L_13:
        /*0030*/ 	.byte	0x04, 0x11
        /*0032*/ 	.short	(.L_15 - .L_14)
	.align		4
.L_14:
        /*0034*/ 	.word	index@($__internal_0_$__cuda_sm20_div_rn_f64_full)
        /*0038*/ 	.word	0x00000008


	//----- nvinfo : EIATTR_FRAME_SIZE
	.align		4
.L_15:
        /*003c*/ 	.byte	0x04, 0x11
        /*003e*/ 	.short	(.L_17 - .L_16)
	.align		4
.L_16:
        /*0040*/ 	.word	index@(_Z17starvation_legacyv)
        /*0044*/ 	.word	0x00000008


	//----- nvinfo : EIATTR_MIN_STACK_SIZE
	.align		4
.L_17:
        /*0048*/ 	.byte	0x04, 0x12
        /*004a*/ 	.short	(.L_19 - .L_18)
	.align		4
.L_18:
        /*004c*/ 	.word	index@(_Z17starvation_legacyv)
        /*0050*/ 	.word	0x00000008


	//----- nvinfo : EIATTR_MIN_STACK_SIZE
	.align		4
.L_19:
        /*0054*/ 	.byte	0x04, 0x12
        /*0056*/ 	.short	(.L_21 - .L_20)
	.align		4
.L_20:
        /*0058*/ 	.word	index@(_Z21starvation_libcudacxxv)
        /*005c*/ 	.word	0x00000008
.L_21:


//--------------------- .nv.compat                --------------------------
	.section	.nv.compat,"",@"SHT_CUDA_COMPAT_INFO"
	.align	4
        /*0000*/ 	.byte	0x02, 0x09, 0x00, 0x00, 0x02, 0x02, 0x01, 0x00, 0x02, 0x05, 0x05, 0x00, 0x03, 0x07, 0x01, 0x01
        /*0010*/ 	.byte	0x02, 0x03, 0x00, 0x00, 0x02, 0x06, 0x01, 0x00, 0x04, 0x0b, 0x08, 0x00, 0x01, 0x00, 0x00, 0x00
        /*0020*/ 	.byte	0x00, 0x00, 0x00, 0x00


//--------------------- .nv.info._Z17starvation_legacyv --------------------------
	.section	.nv.info._Z17starvation_legacyv,"",@"SHT_CUDA_INFO"
	.sectionflags	@""
	.align	4


	//----- nvinfo : EIATTR_CUDA_API_VERSION
	.align		4
        /*0000*/ 	.byte	0x04, 0x37
        /*0002*/ 	.short	(.L_23 - .L_22)
.L_22:
        /*0004*/ 	.word	0x00000082


	//----- nvinfo : EIATTR_SPARSE_MMA_MASK
	.align		4
.L_23:
        /*0008*/ 	.byte	0x03, 0x50
        /*000a*/ 	.short	0x0000


	//----- nvinfo : EIATTR_MAXREG_COUNT
	.align		4
        /*000c*/ 	.byte	0x03, 0x1b
        /*000e*/ 	.short	0x00ff


	//----- nvinfo : EIATTR_NUM_BARRIERS
	.align		4
        /*0010*/ 	.byte	0x02, 0x4c
        /*0012*/ 	.byte	0x01
	.zero		1


	//----- nvinfo : EIATTR_EXTERNS
	.align		4
        /*0014*/ 	.byte	0x04, 0x0f
        /*0016*/ 	.short	(.L_25 - .L_24)


	//   ....[0]....
	.align		4
.L_24:
        /*0018*/ 	.word	index@(vprintf)


	//----- nvinfo : EIATTR_MERCURY_ISA_VERSION
	.align		4
.L_25:
        /*001c*/ 	.byte	0x03, 0x5f
        /*001e*/ 	.short	0x0101


	//----- nvinfo : EIATTR_INT_WARP_WIDE_INSTR_OFFSETS
	.align		4
        /*0020*/ 	.byte	0x04, 0x31
        /*0022*/ 	.short	(.L_27 - .L_26)


	//   ....[0]....
.L_26:
        /*0024*/ 	.word	0x00000580


	//   ....[1]....
        /*0028*/ 	.word	0x000005a0


	//   ....[2]....
        /*002c*/ 	.word	0x00000670


	//   ....[3]....
        /*0030*/ 	.word	0x000006b0


	//   ....[4]....
        /*0034*/ 	.word	0x000006d0


	//   ....[5]....
        /*0038*/ 	.word	0x000006f0


	//   ....[6]....
        /*003c*/ 	.word	0x00000710


	//   ....[7]....
        /*0040*/ 	.word	0x00000740


	//   ....[8]....
        /*0044*/ 	.word	0x00000750


	//----- nvinfo : EIATTR_VRC_CTA_INIT_COUNT
	.align		4
.L_27:
        /*0048*/ 	.byte	0x02, 0x4a
	.zero		1
	.zero		1


	//----- nvinfo : EIATTR_SYSCALL_OFFSETS
	.align		4
        /*004c*/ 	.byte	0x04, 0x46
        /*004e*/ 	.short	(.L_29 - .L_28)


	//   ....[0]....
.L_28:
        /*0050*/ 	.word	0x00000210


	//   ....[1]....
        /*0054*/ 	.word	0x000002c0


	//   ....[2]....
        /*0058*/ 	.word	0x000008d0


	//----- nvinfo : EIATTR_EXIT_INSTR_OFFSETS
	.align		4
.L_29:
        /*005c*/ 	.byte	0x04, 0x1c
        /*005e*/ 	.short	(.L_31 - .L_30)


	//   ....[0]....
.L_30:
        /*0060*/ 	.word	0x00000920


	//----- nvinfo : EIATTR_CRS_STACK_SIZE
	.align		4
.L_31:
        /*0064*/ 	.byte	0x04, 0x1e
        /*0066*/ 	.short	(.L_33 - .L_32)
.L_32:
        /*0068*/ 	.word	0x00000000


	//----- nvinfo : EIATTR_SW_WAR
	.align		4
.L_33:
        /*006c*/ 	.byte	0x04, 0x36
        /*006e*/ 	.short	(.L_35 - .L_34)
.L_34:
        /*0070*/ 	.word	0x00000008
.L_35:


//--------------------- .nv.info._Z21starvation_libcudacxxv --------------------------
	.section	.nv.info._Z21starvation_libcudacxxv,"",@"SHT_CUDA_INFO"
	.sectionflags	@""
	.align	4


	//----- nvinfo : EIATTR_CUDA_API_VERSION
	.align		4
        /*0000*/ 	.byte	0x04, 0x37
        /*0002*/ 	.short	(.L_37 - .L_36)
.L_36:
        /*0004*/ 	.word	0x00000082


	//----- nvinfo : EIATTR_SPARSE_MMA_MASK
	.align		4
.L_37:
        /*0008*/ 	.byte	0x03, 0x50
        /*000a*/ 	.short	0x0000


	//----- nvinfo : EIATTR_MAXREG_COUNT
	.align		4
        /*000c*/ 	.byte	0x03, 0x1b
        /*000e*/ 	.short	0x00ff


	//----- nvinfo : EIATTR_EXTERNS
	.align		4
        /*0010*/ 	.byte	0x04, 0x0f
        /*0012*/ 	.short	(.L_39 - .L_38)


	//   ....[0]....
	.align		4
.L_38:
        /*0014*/ 	.word	index@(vprintf)


	//----- nvinfo : EIATTR_MERCURY_ISA_VERSION
	.align		4
.L_39:
        /*0018*/ 	.byte	0x03, 0x5f
        /*001a*/ 	.short	0x0101


	//----- nvinfo : EIATTR_INT_WARP_WIDE_INSTR_OFFSETS
	.align		4
        /*001c*/ 	.byte	0x04, 0x31
        /*001e*/ 	.short	(.L_41 - .L_40)


	//   ....[0]....
.L_40:
        /*0020*/ 	.word	0x00000b40


	//   ....[1]....
        /*0024*/ 	.word	0x00000b60


	//   ....[2]....
        /*0028*/ 	.word	0x00000c20


	//   ....[3]....
        /*002c*/ 	.word	0x00000c70


	//   ....[4]....
        /*0030*/ 	.word	0x00000cb0


	//   ....[5]....
        /*0034*/ 	.word	0x00000cd0


	//   ....[6]....
        /*0038*/ 	.word	0x00000cf0


	//   ....[7]....
        /*003c*/ 	.word	0x00000d10


	//   ....[8]....
        /*0040*/ 	.word	0x00000d50


	//   ....[9]....
        /*0044*/ 	.word	0x00000d60


	//----- nvinfo : EIATTR_VRC_CTA_INIT_COUNT
	.align		4
.L_41:
        /*0048*/ 	.byte	0x02, 0x4a
	.zero		1
	.zero		1


	//----- nvinfo : EIATTR_SYSCALL_OFFSETS
	.align		4
        /*004c*/ 	.byte	0x04, 0x46
        /*004e*/ 	.short	(.L_43 - .L_42)


	//   ....[0]....
.L_42:
        /*0050*/ 	.word	0x000006f0


	//   ....[1]....
        /*0054*/ 	.word	0x000007a0


	//   ....[2]....
        /*0058*/ 	.word	0x00001490


	//----- nvinfo : EIATTR_EXIT_INSTR_OFFSETS
	.align		4
.L_43:
        /*005c*/ 	.byte	0x04, 0x1c
        /*005e*/ 	.short	(.L_45 - .L_44)


	//   ....[0]....
.L_44:
        /*0060*/ 	.word	0x00001520


	//----- nvinfo : EIATTR_CRS_STACK_SIZE
	.align		4
.L_45:
        /*0064*/ 	.byte	0x04, 0x1e
        /*0066*/ 	.short	(.L_47 - .L_46)
.L_46:
        /*0068*/ 	.word	0x00000000


	//----- nvinfo : EIATTR_SW_WAR
	.align		4
.L_47:
        /*006c*/ 	.byte	0x04, 0x36
        /*006e*/ 	.short	(.L_49 - .L_48)
.L_48:
        /*0070*/ 	.word	0x00000008
.L_49:


//--------------------- .nv.callgraph             --------------------------
	.section	.nv.callgraph,"",@"SHT_CUDA_CALLGRAPH"
	.align	4
	.sectionentsize	8
	.align		4
        /*0000*/ 	.word	0x00000000
	.align		4
        /*0004*/ 	.word	0xffffffff
	.align		4
        /*0008*/ 	.word	index@(_Z17starvation_legacyv)
	.align		4
        /*000c*/ 	.word	index@(vprintf)
	.align		4
        /*0010*/ 	.word	index@(_Z21starvation_libcudacxxv)
	.align		4
        /*0014*/ 	.word	index@(vprintf)
	.align		4
        /*0018*/ 	.word	0x00000000
	.align		4
        /*001c*/ 	.word	0xfffffffe
	.align		4
        /*0020*/ 	.word	0x00000000
	.align		4
        /*0024*/ 	.word	0xfffffffd
	.align		4
        /*0028*/ 	.word	0x00000000
	.align		4
        /*002c*/ 	.word	0xfffffffc


//--------------------- .nv.constant4             --------------------------
	.section	.nv.constant4,"a",@progbits
	.align	8
	.align		8
.nv.constant4:
        /*0000*/ 	.dword	vprintf
	.align		8
        /*0008*/ 	.dword	lock
	.align		8
        /*0010*/ 	.dword	mask
	.align		8
        /*0018*/ 	.dword	clobber
	.align		8
        /*0020*/ 	.dword	$str
	.align		8
        /*0028*/ 	.dword	$str$1
	.align		8
        /*0030*/ 	.dword	$str$2


//--------------------- .text._Z17starvation_legacyv --------------------------
	.section	.text._Z17starvation_legacyv,"ax",@progbits
	.align	128
        .global         _Z17starvation_legacyv
        .type           _Z17starvation_legacyv,@function
        .size           _Z17starvation_legacyv,(.L_x_52 - _Z17starvation_legacyv)
        .other          _Z17starvation_legacyv,@"STO_CUDA_ENTRY STV_DEFAULT"
_Z17starvation_legacyv:
.text._Z17starvation_legacyv:
[----:B------:R-:W0:Y:S01]  /*0000*/  LDC R1, c[0x0][0x37c] ;  /* 0x0000df00ff017b82 */ /* 0x000e220000000800 */
[----:B------:R-:W1:Y:S07]  /*0010*/  S2R R18, SR_TID.X ;  /* 0x0000000000127919 */ /* 0x000e6e0000002100 */
[----:B------:R-:W2:Y:S01]  /*0020*/  S2UR UR5, SR_CgaCtaId ;  /* 0x00000000000579c3 */ /* 0x000ea20000008800 */
[----:B------:R-:W-:Y:S01]  /*0030*/  UMOV UR4, 0x400 ;  /* 0x0000040000047882 */ /* 0x000fe20000000000 */
[----:B0-----:R-:W-:Y:S01]  /*0040*/  VIADD R1, R1, 0xfffffff8 ;  /* 0xfffffff801017836 */ /* 0x001fe20000000000 */
[----:B------:R-:W-:Y:S01]  /*0050*/  BSSY B0, `(.L_x_0) ;  /* 0x0000011000007945 */ /* 0x000fe20003800000 */
[----:B------:R-:W-:Y:S01]  /*0060*/  IMAD.MOV.U32 R5, RZ, RZ, 0x1 ;  /* 0x00000001ff057424 */ /* 0x000fe200078e00ff */
[----:B--2---:R-:W-:Y:S01]  /*0070*/  ULEA UR36, UR5, UR4, 0x18 ;  /* 0x0000000405247291 */ /* 0x004fe2000f8ec0ff */
[----:B------:R-:W0:Y:S01]  /*0080*/  LDCU UR4, c[0x0][0x2f8] ;  /* 0x00005f00ff0477ac */ /* 0x000e220008000800 */
[----:B------:R-:W2:Y:S01]  /*0090*/  LDCU UR5, c[0x0][0x2fc] ;  /* 0x00005f80ff0577ac */ /* 0x000ea20008000800 */
[----:B-1----:R-:W-:-:S13]  /*00a0*/  ISETP.NE.AND P0, PT, R18, RZ, PT ;  /* 0x000000ff1200720c */ /* 0x002fda0003f05270 */
[----:B------:R-:W-:Y:S04]  /*00b0*/  @!P0 STS [UR36+0x8], RZ ;  /* 0x000008ffff008988 */ /* 0x000fe80008000824 */
[----:B------:R-:W-:Y:S01]  /*00c0*/  @!P0 STS.64 [UR36], RZ ;  /* 0x000000ffff008988 */ /* 0x000fe20008000a24 */
[----:B------:R-:W-:Y:S01]  /*00d0*/  BAR.SYNC.DEFER_BLOCKING 0x0 ;  /* 0x0000000000007b1d */ /* 0x000fe20000010000 */
[----:B0-----:R-:W-:-:S05]  /*00e0*/  IADD3 R16, P0, PT, R1, UR4, RZ ;  /* 0x0000000401107c10 */ /* 0x001fca000ff1e0ff */
[----:B--2---:R-:W-:-:S08]  /*00f0*/  IMAD.X R2, RZ, RZ, UR5, P0 ;  /* 0x00000005ff027e24 */ /* 0x004fd000080e06ff */
.L_x_1:
[----:B------:R-:W-:Y:S01]  /*0100*/  IMAD.U32 R0, RZ, RZ, UR36 ;  /* 0x00000024ff007e24 */ /* 0x000fe2000f8e00ff */
[----:B------:R-:W-:Y:S05]  /*0110*/  YIELD ;  /* 0x0000000000007946 */ /* 0x000fea0003800000 */
[----:B------:R-:W-:-:S05]  /*0120*/  IMAD.MOV.U32 R4, RZ, RZ, RZ ;  /* 0x000000ffff047224 */ /* 0x000fca00078e00ff */
[----:B------:R-:W0:Y:S02]  /*0130*/  ATOMS.CAS R0, [R0], R4, R5 ;  /* 0x000000040000738d */ /* 0x000e240000000005 */
[----:B0-----:R-:W-:-:S13]  /*0140*/  ISETP.NE.AND P0, PT, R0, 0x1, PT ;  /* 0x000000010000780c */ /* 0x001fda0003f05270 */
[----:B------:R-:W-:Y:S05]  /*0150*/  @!P0 BRA `(.L_x_1) ;  /* 0xfffffffc00e88947 */ /* 0x000fea000383ffff */
[----:B------:R-:W-:Y:S05]  /*0160*/  BSYNC B0 ;  /* 0x0000000000007941 */ /* 0x000fea0003800000 */
.L_x_0:
[----:B------:R-:W-:Y:S01]  /*0170*/  MOV R0, 0x0 ;  /* 0x0000000000007802 */ /* 0x000fe20000000f00 */
[----:B------:R0:W-:Y:S01]  /*0180*/  STL [R1], R18 ;  /* 0x0000001201007387 */ /* 0x0001e20000100800 */
[----:B------:R-:W1:Y:S01]  /*0190*/  LDCU.64 UR4, c[0x4][0x20] ;  /* 0x01000400ff0477ac */ /* 0x000e620008000a00 */
[----:B------:R-:W-:Y:S01]  /*01a0*/  MOV R6, R16 ;  /* 0x0000001000067202 */ /* 0x000fe20000000f00 */
[----:B------:R0:W2:Y:S01]  /*01b0*/  LDC.64 R8, c[0x4][R0] ;  /* 0x0100000000087b82 */ /* 0x0000a20000000a00 */
[----:B------:R-:W-:Y:S02]  /*01c0*/  IMAD.MOV.U32 R7, RZ, RZ, R2 ;  /* 0x000000ffff077224 */ /* 0x000fe400078e0002 */
[----:B-1----:R-:W-:Y:S02]  /*01d0*/  IMAD.U32 R4, RZ, RZ, UR4 ;  /* 0x00000004ff047e24 */ /* 0x002fe4000f8e00ff */
[----:B------:R-:W-:Y:S01]  /*01e0*/  IMAD.U32 R5, RZ, RZ, UR5 ;  /* 0x00000005ff057e24 */ /* 0x000fe2000f8e00ff */
[----:B0-----:R-:W-:Y:S06]  /*01f0*/  BSSY B6, `(.L_x_2) ;  /* 0x0000063000067945 */ /* 0x001fec0003800000 */
[----:B------:R-:W-:-:S07]  /*0200*/  LEPC R20, `(.L_x_3) ;  /* 0x000000001014794e */ /* 0x000fce0000000000 */
[----:B--2---:R-:W-:Y:S05]  /*0210*/  CALL.ABS.NOINC R8 ;  /* 0x0000000008007343 */ /* 0x004fea0003c00000 */
.L_x_3:
[----:B------:R-:W-:Y:S01]  /*0220*/  MOV R0, 0x0 ;  /* 0x0000000000007802 */ /* 0x000fe20000000f00 */
[----:B------:R0:W-:Y:S01]  /*0230*/  STL [R1], R18 ;  /* 0x0000001201007387 */ /* 0x0001e20000100800 */
[----:B------:R-:W-:Y:S05]  /*0240*/  YIELD ;  /* 0x0000000000007946 */ /* 0x000fea0003800000 */
[----:B------:R0:W1:Y:S01]  /*0250*/  LDC.64 R8, c[0x4][R0] ;  /* 0x0100000000087b82 */ /* 0x0000620000000a00 */
[----:B------:R-:W2:Y:S01]  /*0260*/  LDCU.64 UR4, c[0x4][0x28] ;  /* 0x01000500ff0477ac */ /* 0x000ea20008000a00 */
[----:B------:R-:W-:Y:S02]  /*0270*/  IMAD.MOV.U32 R6, RZ, RZ, R16 ;  /* 0x000000ffff067224 */ /* 0x000fe400078e0010 */
[----:B------:R-:W-:-:S02]  /*0280*/  IMAD.MOV.U32 R7, RZ, RZ, R2 ;  /* 0x000000ffff077224 */ /* 0x000fc400078e0002 */
[----:B--2---:R-:W-:Y:S02]  /*0290*/  IMAD.U32 R4, RZ, RZ, UR4 ;  /* 0x00000004ff047e24 */ /* 0x004fe4000f8e00ff */
[----:B0-----:R-:W-:-:S07]  /*02a0*/  IMAD.U32 R5, RZ, RZ, UR5 ;  /* 0x00000005ff057e24 */ /* 0x001fce000f8e00ff */
[----:B------:R-:W-:-:S07]  /*02b0*/  LEPC R20, `(.L_x_4) ;  /* 0x000000001014794e */ /* 0x000fce0000000000 */
[----:B-1----:R-:W-:Y:S05]  /*02c0*/  CALL.ABS.NOINC R8 ;  /* 0x0000000008007343 */ /* 0x002fea0003c00000 */
.L_x_4:
[----:B------:R-:W0:Y:S01]  /*02d0*/  S2UR UR6, SR_CgaCtaId ;  /* 0x00000000000679c3 */ /* 0x000e220000008800 */
[----:B------:R-:W-:Y:S01]  /*02e0*/  UMOV UR5, 0x400 ;  /* 0x0000040000057882 */ /* 0x000fe20000000000 */
[----:B------:R-:W-:Y:S01]  /*02f0*/  BSSY.RECONVERGENT B0, `(.L_x_5) ;  /* 0x0000026000007945 */ /* 0x000fe20003800200 */
[----:B------:R-:W-:Y:S01]  /*0300*/  UIADD3 UR4, UPT, UPT, UR5, 0x8, URZ ;  /* 0x0000000805047890 */ /* 0x000fe2000fffe0ff */
[----:B------:R-:W-:Y:S01]  /*0310*/  IMAD.MOV.U32 R0, RZ, RZ, RZ ;  /* 0x000000ffff007224 */ /* 0x000fe200078e00ff */
[----:B0-----:R-:W-:Y:S02]  /*0320*/  ULEA UR5, UR6, UR5, 0x18 ;  /* 0x0000000506057291 */ /* 0x001fe4000f8ec0ff */
[----:B------:R-:W-:-:S07]  /*0330*/  ULEA UR4, UR6, UR4, 0x18 ;  /* 0x0000000406047291 */ /* 0x000fce000f8ec0ff */
[----:B------:R-:W-:Y:S04]  /*0340*/  ATOMS.EXCH RZ, [UR5], RZ ;  /* 0x000000ffffff798c */ /* 0x000fe8000c000005 */
[----:B------:R-:W0:Y:S02]  /*0350*/  ATOMS.OR R3, [UR4], RZ ;  /* 0x000000ffff03798c */ /* 0x000e24000b000004 */
.L_x_8:
[----:B------:R-:W1:Y:S01]  /*0360*/  MUFU.RCP64H R5, 10000000 ;  /* 0x416312d000057908 */ /* 0x000e620000001800 */
[----:B------:R-:W-:Y:S02]  /*0370*/  HFMA2 R9, -RZ, RZ, 2.693359375, 0.00083160400390625 ;  /* 0x416312d0ff097431 */ /* 0x000fe400000001ff */
[----:B------:R-:W-:Y:S01]  /*0380*/  IMAD.MOV.U32 R8, RZ, RZ, 0x0 ;  /* 0x00000000ff087424 */ /* 0x000fe200078e00ff */
[----:B------:R-:W-:Y:S01]  /*0390*/  BSSY.RECONVERGENT B1, `(.L_x_6) ;  /* 0x0000019000017945 */ /* 0x000fe20003800200 */
[----:B------:R-:W-:Y:S02]  /*03a0*/  IMAD.MOV.U32 R4, RZ, RZ, 0x1 ;  /* 0x00000001ff047424 */ /* 0x000fe400078e00ff */
[----:B------:R-:W-:Y:S02]  /*03b0*/  VIADD R0, R0, 0x1 ;  /* 0x0000000100007836 */ /* 0x000fe40000000000 */
[----:B------:R-:W-:-:S04]  /*03c0*/  IMAD.MOV.U32 R12, RZ, RZ, 0xd ;  /* 0x0000000dff0c7424 */ /* 0x000fc800078e00ff */
[----:B0-----:R-:W-:Y:S01]  /*03d0*/  IMAD R3, R3, R12, 0x1 ;  /* 0x0000000103037424 */ /* 0x001fe200078e020c */
[----:B-1----:R-:W-:-:S08]  /*03e0*/  DFMA R6, R4, -R8, 1 ;  /* 0x3ff000000406742b */ /* 0x002fd00000000808 */
[----:B------:R-:W-:-:S08]  /*03f0*/  DFMA R6, R6, R6, R6 ;  /* 0x000000060606722b */ /* 0x000fd00000000006 */
[----:B------:R-:W-:Y:S02]  /*0400*/  DFMA R4, R4, R6, R4 ;  /* 0x000000060404722b */ /* 0x000fe40000000004 */
[----:B------:R-:W0:Y:S06]  /*0410*/  I2F.F64.U32 R6, R0 ;  /* 0x0000000000067312 */ /* 0x000e2c0000201800 */
[----:B------:R-:W-:-:S08]  /*0420*/  DFMA R8, R4, -R8, 1 ;  /* 0x3ff000000408742b */ /* 0x000fd00000000808 */
[----:B------:R-:W-:Y:S01]  /*0430*/  DFMA R4, R4, R8, R4 ;  /* 0x000000080404722b */ /* 0x000fe20000000004 */
[----:B0-----:R-:W-:-:S07]  /*0440*/  FSETP.GEU.AND P1, PT, |R7|, 6.5827683646048100446e-37, PT ;  /* 0x036000000700780b */ /* 0x001fce0003f2e200 */
[----:B------:R-:W-:-:S08]  /*0450*/  DMUL R8, R6, R4 ;  /* 0x0000000406087228 */ /* 0x000fd00000000000 */
[----:B------:R-:W-:-:S08]  /*0460*/  DFMA R10, R8, -10000000, R6 ;  /* 0xc16312d0080a782b */ /* 0x000fd00000000006 */
[----:B------:R-:W-:Y:S01]  /*0470*/  DFMA R4, R4, R10, R8 ;  /* 0x0000000a0404722b */ /* 0x000fe20000000008 */
[----:B------:R-:W-:-:S04]  /*0480*/  IMAD.HI.U32 R8, R3, 0x16505aa9, RZ ;  /* 0x16505aa903087827 */ /* 0x000fc800078e00ff */
[----:B------:R-:W-:-:S05]  /*0490*/  IMAD.IADD R9, R3, 0x1, -R8 ;  /* 0x0000000103097824 */ /* 0x000fca00078e0a08 */
[----:B------:R-:W-:Y:S01]  /*04a0*/  FFMA R10, RZ, 14.1920928955078125, R5 ;  /* 0x416312d0ff0a7823 */ /* 0x000fe20000000005 */
[----:B------:R-:W-:-:S04]  /*04b0*/  LEA.HI R9, R9, R8, RZ, 0x1f ;  /* 0x0000000809097211 */ /* 0x000fc800078ff8ff */
[----:B------:R-:W-:Y:S02]  /*04c0*/  FSETP.GT.AND P0, PT, |R10|, 1.469367938527859385e-39, PT ;  /* 0x001000000a00780b */ /* 0x000fe40003f04200 */
[----:B------:R-:W-:-:S05]  /*04d0*/  SHF.R.U32.HI R8, RZ, 0x1a, R9 ;  /* 0x0000001aff087819 */ /* 0x000fca0000011609 */
[----:B------:R-:W-:-:S06]  /*04e0*/  IMAD R3, R8, -0x75bcd15, R3 ;  /* 0xf8a432eb08037824 */ /* 0x000fcc00078e0203 */
[----:B------:R-:W-:Y:S05]  /*04f0*/  @P0 BRA P1, `(.L_x_7) ;  /* 0x0000000000080947 */ /* 0x000fea0000800000 */
[----:B------:R-:W-:-:S07]  /*0500*/  MOV R10, 0x520 ;  /* 0x00000520000a7802 */ /* 0x000fce0000000f00 */
[----:B------:R-:W-:Y:S05]  /*0510*/  CALL.REL.NOINC `($__internal_0_$__cuda_sm20_div_rn_f64_full) ;  /* 0x0000000400047944 */ /* 0x000fea0003c00000 */
.L_x_7:
[----:B------:R-:W-:Y:S05]  /*0520*/  BSYNC.RECONVERGENT B1 ;  /* 0x0000000000017941 */ /* 0x000fea0003800200 */
.L_x_6:
[----:B------:R-:W-:-:S14]  /*0530*/  DSETP.GEU.AND P0, PT, R4, 1, PT ;  /* 0x3ff000000400742a */ /* 0x000fdc0003f0e000 */
[----:B------:R-:W-:Y:S05]  /*0540*/  @!P0 BRA `(.L_x_8) ;  /* 0xfffffffc00848947 */ /* 0x000fea000383ffff */
[----:B------:R-:W-:Y:S05]  /*0550*/  BSYNC.RECONVERGENT B0 ;  /* 0x0000000000007941 */ /* 0x000fea0003800200 */
.L_x_5:
[----:B------:R-:W0:Y:S01]  /*0560*/  S2R R9, SR_LANEID ;  /* 0x0000000000097919 */ /* 0x000e220000000000 */
[----:B------:R-:W-:Y:S01]  /*0570*/  IMAD.IADD R3, R3, 0x1, R18 ;  /* 0x0000000103037824 */ /* 0x000fe200078e0212 */
[----:B------:R-:W-:Y:S01]  /*0580*/  VOTE.ANY R6, PT, PT ;  /* 0x0000000000067806 */ /* 0x000fe200038e0100 */
[----:B------:R-:W1:Y:S02]  /*0590*/  S2R R11, SR_CgaCtaId ;  /* 0x00000000000b7919 */ /* 0x000e640000008800 */
[----:B------:R-:W2:Y:S01]  /*05a0*/  REDUX.SUM UR4, R3 ;  /* 0x00000000030473c4 */ /* 0x000ea2000000c000 */
[----:B------:R-:W0:Y:S01]  /*05b0*/  FLO.U32 R0, R6 ;  /* 0x0000000600007300 */ /* 0x000e2200000e0000 */
[----:B------:R-:W-:Y:S02]  /*05c0*/  MOV R8, 0x400 ;  /* 0x0000040000087802 */ /* 0x000fe40000000f00 */
[----:B------:R-:W-:Y:S02]  /*05d0*/  ISETP.EQ.U32.AND P1, PT, R6, -0x1, PT ;  /* 0xffffffff0600780c */ /* 0x000fe40003f22070 */
[----:B------:R-:W-:Y:S01]  /*05e0*/  IADD3 R4, PT, PT, R8, 0x4, RZ ;  /* 0x0000000408047810 */ /* 0x000fe20007ffe0ff */
[----:B--2---:R-:W-:Y:S01]  /*05f0*/  IMAD.U32 R7, RZ, RZ, UR4 ;  /* 0x00000004ff077e24 */ /* 0x004fe2000f8e00ff */
[----:B0-----:R-:W-:Y:S01]  /*0600*/  ISETP.EQ.U32.AND P0, PT, R0, R9, PT ;  /* 0x000000090000720c */ /* 0x001fe20003f02070 */
[----:B------:R-:W-:Y:S01]  /*0610*/  VIADD R0, R8, 0x8 ;  /* 0x0000000808007836 */ /* 0x000fe20000000000 */
[----:B-1----:R-:W-:-:S04]  /*0620*/  LEA R5, R11, R4, 0x18 ;  /* 0x000000040b057211 */ /* 0x002fc800078ec0ff */
[----:B------:R-:W-:-:S07]  /*0630*/  LEA R0, R11, R0, 0x18 ;  /* 0x000000000b007211 */ /* 0x000fce00078ec0ff */
[----:B------:R0:W-:Y:S04]  /*0640*/  @P0 ATOMS.ADD RZ, [R0], R7 ;  /* 0x0000000700ff038c */ /* 0x0001e80000000000 */
[----:B------:R0:W1:Y:S01]  /*0650*/  @!P1 ATOMS.ADD R3, [R5], R18 ;  /* 0x000000120503938c */ /* 0x0000620000000000 */
[----:B------:R-:W-:Y:S05]  /*0660*/  @!P1 BRA `(.L_x_9) ;  /* 0x0000000000409947 */ /* 0x000fea0003800000 */
[----:B-1----:R-:W1:Y:S01]  /*0670*/  SHFL.UP P0, R3, R18, 0x1, RZ ;  /* 0x0420000012037989 */ /* 0x002e6200000000ff */
[----:B------:R-:W-:Y:S01]  /*0680*/  IMAD.MOV.U32 R4, RZ, RZ, R18 ;  /* 0x000000ffff047224 */ /* 0x000fe200078e0012 */
[----:B------:R-:W-:Y:S01]  /*0690*/  ISETP.EQ.U32.AND P1, PT, R9, 0x1f, PT ;  /* 0x0000001f0900780c */ /* 0x000fe20003f22070 */
[----:B-1----:R-:W-:-:S05]  /*06a0*/  @P0 IMAD.IADD.U32 R4, R18, 0x1, R3 ;  /* 0x0000000112040824 */ /* 0x002fca00078e0003 */
[----:B------:R-:W1:Y:S02]  /*06b0*/  SHFL.UP P0, R3, R4, 0x2, RZ ;  /* 0x0440000004037989 */ /* 0x000e6400000000ff */
[----:B-1----:R-:W-:-:S05]  /*06c0*/  @P0 IMAD.IADD.U32 R4, R4, 0x1, R3 ;  /* 0x0000000104040824 */ /* 0x002fca00078e0003 */
[----:B------:R-:W1:Y:S02]  /*06d0*/  SHFL.UP P0, R3, R4, 0x4, RZ ;  /* 0x0480000004037989 */ /* 0x000e6400000000ff */
[----:B-1----:R-:W-:-:S05]  /*06e0*/  @P0 IMAD.IADD.U32 R4, R4, 0x1, R3 ;  /* 0x0000000104040824 */ /* 0x002fca00078e0003 */
[----:B------:R-:W1:Y:S02]  /*06f0*/  SHFL.UP P0, R3, R4, 0x8, RZ ;  /* 0x0500000004037989 */ /* 0x000e6400000000ff */
[----:B-1----:R-:W-:-:S05]  /*0700*/  @P0 IMAD.IADD.U32 R4, R4, 0x1, R3 ;  /* 0x0000000104040824 */ /* 0x002fca00078e0003 */
[----:B------:R-:W1:Y:S02]  /*0710*/  SHFL.UP P0, R3, R4, 0x10, RZ ;  /* 0x0600000004037989 */ /* 0x000e6400000000ff */
[----:B-1----:R-:W-:-:S05]  /*0720*/  @P0 IADD3 R4, PT, PT, R4, R3, RZ ;  /* 0x0000000304040210 */ /* 0x002fca0007ffe0ff */
[----:B0-----:R-:W0:Y:S04]  /*0730*/  @P1 ATOMS.ADD R5, [R5], R4 ;  /* 0x000000040505138c */ /* 0x001e280000000000 */
[----:B------:R-:W-:Y:S04]  /*0740*/  SHFL.UP P0, R6, R4, 0x1, RZ ;  /* 0x0420000004067989 */ /* 0x000fe800000000ff */
[----:B0-----:R-:W0:Y:S02]  /*0750*/  SHFL.IDX PT, R3, R5, 0x1f, 0x1f ;  /* 0x03e01f0005037f89 */ /* 0x001e2400000e0000 */
[----:B0-----:R-:W-:-:S07]  /*0760*/  @P0 IMAD.IADD.U32 R3, R3, 0x1, R6 ;  /* 0x0000000103030824 */ /* 0x001fce00078e0006 */
.L_x_9:
[----:B------:R-:W-:Y:S01]  /*0770*/  BSSY B0, `(.L_x_10) ;  /* 0x0000008000007945 */ /* 0x000fe20003800000 */
[----:B0-----:R-:W-:Y:S01]  /*0780*/  IMAD.MOV.U32 R5, RZ, RZ, 0x1 ;  /* 0x00000001ff057424 */ /* 0x001fe200078e00ff */
[----:B------:R-:W-:-:S07]  /*0790*/  LEA R8, R11, R8, 0x18 ;  /* 0x000000080b087211 */ /* 0x000fce00078ec0ff */
.L_x_11:
[----:B------:R-:W-:Y:S01]  /*07a0*/  IMAD.MOV.U32 R4, RZ, RZ, RZ ;  /* 0x000000ffff047224 */ /* 0x000fe200078e00ff */
[----:B------:R-:W-:Y:S05]  /*07b0*/  YIELD ;  /* 0x0000000000007946 */ /* 0x000fea0003800000 */
[----:B------:R-:W0:Y:S02]  /*07c0*/  ATOMS.CAS R4, [R8], R4, R5 ;  /* 0x000000040804738d */ /* 0x000e240000000005 */
[----:B0-----:R-:W-:-:S13]  /*07d0*/  ISETP.NE.AND P0, PT, R4, 0x1, PT ;  /* 0x000000010400780c */ /* 0x001fda0003f05270 */
[----:B------:R-:W-:Y:S05]  /*07e0*/  @!P0 BRA `(.L_x_11) ;  /* 0xfffffffc00ec8947 */ /* 0x000fea000383ffff */
[----:B------:R-:W-:Y:S05]  /*07f0*/  BSYNC B0 ;  /* 0x0000000000007941 */ /* 0x000fea0003800000 */
.L_x_10:
[----:B-1----:R-:W-:-:S13]  /*0800*/  ISETP.NE.AND P0, PT, R3, RZ, PT ;  /* 0x000000ff0300720c */ /* 0x002fda0003f05270 */
[----:B------:R-:W-:Y:S05]  /*0810*/  @!P0 BRA `(.L_x_3) ;  /* 0xfffffff800808947 */ /* 0x000fea000383ffff */
[----:B------:R-:W-:Y:S05]  /*0820*/  BSYNC B6 ;  /* 0x0000000000067941 */ /* 0x000fea0003800000 */
.L_x_2:
[----:B------:R-:W0:Y:S01]  /*0830*/  ATOMS.OR R0, [R0], RZ ;  /* 0x000000ff0000738c */ /* 0x000e220003000000 */
[----:B------:R-:W-:Y:S01]  /*0840*/  MOV R3, 0x0 ;  /* 0x0000000000037802 */ /* 0x000fe20000000f00 */
[----:B------:R-:W1:Y:S01]  /*0850*/  LDCU.64 UR4, c[0x4][0x30] ;  /* 0x01000600ff0477ac */ /* 0x000e620008000a00 */
[----:B------:R-:W-:Y:S01]  /*0860*/  IMAD.MOV.U32 R6, RZ, RZ, R16 ;  /* 0x000000ffff067224 */ /* 0x000fe200078e0010 */
[----:B------:R-:W-:Y:S01]  /*0870*/  MOV R7, R2 ;  /* 0x0000000200077202 */ /* 0x000fe20000000f00 */
[----:B------:R2:W3:Y:S01]  /*0880*/  LDC.64 R8, c[0x4][R3] ;  /* 0x0100000003087b82 */ /* 0x0004e20000000a00 */
[----:B-1----:R-:W-:Y:S02]  /*0890*/  IMAD.U32 R4, RZ, RZ, UR4 ;  /* 0x00000004ff047e24 */ /* 0x002fe4000f8e00ff */
[----:B------:R-:W-:Y:S01]  /*08a0*/  IMAD.U32 R5, RZ, RZ, UR5 ;  /* 0x00000005ff057e24 */ /* 0x000fe2000f8e00ff */
[----:B0-----:R2:W-:Y:S06]  /*08b0*/  STL [R1], R0 ;  /* 0x0000000001007387 */ /* 0x0015ec0000100800 */
[----:B------:R-:W-:-:S07]  /*08c0*/  LEPC R20, `(.L_x_12) ;  /* 0x000000001014794e */ /* 0x000fce0000000000 */
[----:B--23--:R-:W-:Y:S05]  /*08d0*/  CALL.ABS.NOINC R8 ;  /* 0x0000000008007343 */ /* 0x00cfea0003c00000 */
.L_x_12:
[----:B------:R-:W0:Y:S01]  /*08e0*/  S2UR UR5, SR_CgaCtaId ;  /* 0x00000000000579c3 */ /* 0x000e220000008800 */
[----:B------:R-:W-:Y:S02]  /*08f0*/  UMOV UR4, 0x400 ;  /* 0x0000040000047882 */ /* 0x000fe40000000000 */
[----:B0-----:R-:W-:-:S09]  /*0900*/  ULEA UR4, UR5, UR4, 0x18 ;  /* 0x0000000405047291 */ /* 0x001fd2000f8ec0ff */
[----:B------:R-:W-:Y:S01]  /*0910*/  ATOMS.EXCH RZ, [UR4], RZ ;  /* 0x000000ffffff798c */ /* 0x000fe2000c000004 */
[----:B------:R-:W-:Y:S05]  /*0920*/  EXIT ;  /* 0x000000000000794d */ /* 0x000fea0003800000 */
        .weak           $__internal_0_$__cuda_sm20_div_rn_f64_full
        .type           $__internal_0_$__cuda_sm20_div_rn_f64_full,@function
        .size           $__internal_0_$__cuda_sm20_div_rn_f64_full,(.L_x_52 - $__internal_0_$__cuda_sm20_div_rn_f64_full)
$__internal_0_$__cuda_sm20_div_rn_f64_full:
[----:B------:R-:W-:Y:S01]  /*0930*/  IMAD.MOV.U32 R5, RZ, RZ, 0x3ff312d0 ;  /* 0x3ff312d0ff057424 */ /* 0x000fe200078e00ff */
[C---:B------:R-:W-:Y:S01]  /*0940*/  FSETP.GEU.AND P1, PT, |R7|.reuse, 1.469367938527859385e-39, PT ;  /* 0x001000000700780b */ /* 0x040fe20003f2e200 */
[----:B------:R-:W-:Y:S01]  /*0950*/  IMAD.MOV.U32 R4, RZ, RZ, 0x0 ;  /* 0x00000000ff047424 */ /* 0x000fe200078e00ff */
[----:B------:R-:W-:Y:S01]  /*0960*/  LOP3.LUT R11, R7, 0x7ff00000, RZ, 0xc0, !PT ;  /* 0x7ff00000070b7812 */ /* 0x000fe200078ec0ff */
[----:B------:R-:W0:Y:S01]  /*0970*/  MUFU.RCP64H R13, R5 ;  /* 0x00000005000d7308 */ /* 0x000e220000001800 */
[----:B------:R-:W-:Y:S01]  /*0980*/  IMAD.MOV.U32 R12, RZ, RZ, 0x1 ;  /* 0x00000001ff0c7424 */ /* 0x000fe200078e00ff */
[----:B------:R-:W-:Y:S01]  /*0990*/  BSSY.RECONVERGENT B2, `(.L_x_13) ;  /* 0x0000045000027945 */ /* 0x000fe20003800200 */
[----:B------:R-:W-:Y:S01]  /*09a0*/  IMAD.MOV.U32 R17, RZ, RZ, 0x1ca00000 ;  /* 0x1ca00000ff117424 */ /* 0x000fe200078e00ff */
[----:B------:R-:W-:Y:S01]  /*09b0*/  ISETP.GE.U32.AND P0, PT, R11, 0x41600000, PT ;  /* 0x416000000b00780c */ /* 0x000fe20003f06070 */
[----:B------:R-:W-:Y:S01]  /*09c0*/  IMAD.MOV.U32 R22, RZ, RZ, 0x41600000 ;  /* 0x41600000ff167424 */ /* 0x000fe200078e00ff */
[----:B------:R-:W-:-:S02]  /*09d0*/  MOV R19, R11 ;  /* 0x0000000b00137202 */ /* 0x000fc40000000f00 */
[----:B------:R-:W-:Y:S01]  /*09e0*/  SEL R17, R17, 0x63400000, !P0 ;  /* 0x6340000011117807 */ /* 0x000fe20004000000 */
[----:B------:R-:W-:-:S03]  /*09f0*/  VIADD R24, R22, 0xffffffff ;  /* 0xffffffff16187836 */ /* 0x000fc60000000000 */
[----:B------:R-:W-:-:S04]  /*0a00*/  @!P1 LOP3.LUT R20, R17, 0x80000000, R7, 0xf8, !PT ;  /* 0x8000000011149812 */ /* 0x000fc800078ef807 */
[----:B------:R-:W-:Y:S01]  /*0a10*/  @!P1 LOP3.LUT R21, R20, 0x100000, RZ, 0xfc, !PT ;  /* 0x0010000014159812 */ /* 0x000fe200078efcff */
[----:B0-----:R-:W-:Y:S01]  /*0a20*/  DFMA R8, R12, -R4, 1 ;  /* 0x3ff000000c08742b */ /* 0x001fe20000000804 */
[----:B------:R-:W-:-:S07]  /*0a30*/  @!P1 IMAD.MOV.U32 R20, RZ, RZ, RZ ;  /* 0x000000ffff149224 */ /* 0x000fce00078e00ff */
[----:B------:R-:W-:-:S08]  /*0a40*/  DFMA R8, R8, R8, R8 ;  /* 0x000000080808722b */ /* 0x000fd00000000008 */
[----:B------:R-:W-:Y:S01]  /*0a50*/  DFMA R12, R12, R8, R12 ;  /* 0x000000080c0c722b */ /* 0x000fe2000000000c */
[----:B------:R-:W-:Y:S01]  /*0a60*/  LOP3.LUT R9, R17, 0x800fffff, R7, 0xf8, !PT ;  /* 0x800fffff11097812 */ /* 0x000fe200078ef807 */
[----:B------:R-:W-:-:S06]  /*0a70*/  IMAD.MOV.U32 R8, RZ, RZ, R6 ;  /* 0x000000ffff087224 */ /* 0x000fcc00078e0006 */
[----:B------:R-:W-:Y:S02]  /*0a80*/  DFMA R14, R12, -R4, 1 ;  /* 0x3ff000000c0e742b */ /* 0x000fe40000000804 */
[----:B------:R-:W-:-:S06]  /*0a90*/  @!P1 DFMA R8, R8, 2, -R20 ;  /* 0x400000000808982b */ /* 0x000fcc0000000814 */
[----:B------:R-:W-:-:S04]  /*0aa0*/  DFMA R12, R12, R14, R12 ;  /* 0x0000000e0c0c722b */ /* 0x000fc8000000000c */
[----:B------:R-:W-:-:S04]  /*0ab0*/  @!P1 LOP3.LUT R19, R9, 0x7ff00000, RZ, 0xc0, !PT ;  /* 0x7ff0000009139812 */ /* 0x000fc800078ec0ff */
[----:B------:R-:W-:Y:S01]  /*0ac0*/  DMUL R14, R12, R8 ;  /* 0x000000080c0e7228 */ /* 0x000fe20000000000 */
[----:B------:R-:W-:-:S05]  /*0ad0*/  VIADD R23, R19, 0xffffffff ;  /* 0xffffffff13177836 */ /* 0x000fca0000000000 */
[----:B------:R-:W-:Y:S02]  /*0ae0*/  ISETP.GT.U32.AND P0, PT, R23, 0x7feffffe, PT ;  /* 0x7feffffe1700780c */ /* 0x000fe40003f04070 */
[----:B------:R-:W-:Y:S02]  /*0af0*/  DFMA R20, R14, -R4, R8 ;  /* 0x800000040e14722b */ /* 0x000fe40000000008 */
[----:B------:R-:W-:-:S06]  /*0b00*/  ISETP.GT.U32.OR P0, PT, R24, 0x7feffffe, P0 ;  /* 0x7feffffe1800780c */ /* 0x000fcc0000704470 */
[----:B------:R-:W-:-:S07]  /*0b10*/  DFMA R12, R12, R20, R14 ;  /* 0x000000140c0c722b */ /* 0x000fce000000000e */
[----:B------:R-:W-:Y:S05]  /*0b20*/  @P0 BRA `(.L_x_14) ;  /* 0x0000000000680947 */ /* 0x000fea0003800000 */
[----:B------:R-:W-:-:S05]  /*0b30*/  IMAD.MOV.U32 R6, RZ, RZ, 0x41600000 ;  /* 0x41600000ff067424 */ /* 0x000fca00078e00ff */
[----:B------:R-:W-:-:S04]  /*0b40*/  VIADDMNMX R11, R11, -R6, 0xb9600000, !PT ;  /* 0xb96000000b0b7446 */ /* 0x000fc80007800906 */
[----:B------:R-:W-:-:S05]  /*0b50*/  VIMNMX R6, PT, PT, R11, 0x46a00000, PT ;  /* 0x46a000000b067848 */ /* 0x000fca0003fe0100 */
[----:B------:R-:W-:Y:S01]  /*0b60*/  IMAD.IADD R17, R6, 0x1, -R17 ;  /* 0x0000000106117824 */ /* 0x000fe200078e0a11 */
[----:B------:R-:W-:-:S03]  /*0b70*/  MOV R6, RZ ;  /* 0x000000ff00067202 */ /* 0x000fc60000000f00 */
[----:B------:R-:W-:-:S06]  /*0b80*/  VIADD R7, R17, 0x7fe00000 ;  /* 0x7fe0000011077836 */ /* 0x000fcc0000000000 */
[----:B------:R-:W-:-:S10]  /*0b90*/  DMUL R14, R12, R6 ;  /* 0x000000060c0e7228 */ /* 0x000fd40000000000 */
[----:B------:R-:W-:-:S13]  /*0ba0*/  FSETP.GTU.AND P0, PT, |R15|, 1.469367938527859385e-39, PT ;  /* 0x001000000f00780b */ /* 0x000fda0003f0c200 */
[----:B------:R-:W-:Y:S05]  /*0bb0*/  @P0 BRA `(.L_x_15) ;  /* 0x0000000000880947 */ /* 0x000fea0003800000 */
[----:B------:R-:W-:Y:S01]  /*0bc0*/  DFMA R4, R12, -R4, R8 ;  /* 0x800000040c04722b */ /* 0x000fe20000000008 */
[----:B------:R-:W-:-:S09]  /*0bd0*/  IMAD.MOV.U32 R6, RZ, RZ, RZ ;  /* 0x000000ffff067224 */ /* 0x000fd200078e00ff */
[C---:B------:R-:W-:Y:S02]  /*0be0*/  FSETP.NEU.AND P0, PT, R5.reuse, RZ, PT ;  /* 0x000000ff0500720b */ /* 0x040fe40003f0d000 */
[----:B------:R-:W-:-:S04]  /*0bf0*/  LOP3.LUT R4, R5, 0x416312d0, RZ, 0x3c, !PT ;  /* 0x416312d005047812 */ /* 0x000fc800078e3cff */
[----:B------:R-:W-:-:S04]  /*0c00*/  LOP3.LUT R9, R4, 0x80000000, RZ, 0xc0, !PT ;  /* 0x8000000004097812 */ /* 0x000fc800078ec0ff */
[----:B------:R-:W-:-:S03]  /*0c10*/  LOP3.LUT R7, R9, R7, RZ, 0xfc, !PT ;  /* 0x0000000709077212 */ /* 0x000fc600078efcff */
[----:B------:R-:W-:Y:S05]  /*0c20*/  @!P0 BRA `(.L_x_15) ;  /* 0x00000000006c8947 */ /* 0x000fea0003800000 */
[----:B------:R-:W-:Y:S01]  /*0c30*/  IMAD.MOV R5, RZ, RZ, -R17 ;  /* 0x000000ffff057224 */ /* 0x000fe200078e0a11 */
[----:B------:R-:W-:Y:S01]  /*0c40*/  DMUL.RP R6, R12, R6 ;  /* 0x000000060c067228 */ /* 0x000fe20000008000 */
[----:B------:R-:W-:-:S06]  /*0c50*/  IMAD.MOV.U32 R4, RZ, RZ, RZ ;  /* 0x000000ffff047224 */ /* 0x000fcc00078e00ff */
[----:B------:R-:W-:-:S03]  /*0c60*/  DFMA R4, R14, -R4, R12 ;  /* 0x800000040e04722b */ /* 0x000fc6000000000c */
[----:B------:R-:W-:-:S03]  /*0c70*/  LOP3.LUT R9, R7, R9, RZ, 0x3c, !PT ;  /* 0x0000000907097212 */ /* 0x000fc600078e3cff */
[----:B------:R-:W-:-:S04]  /*0c80*/  IADD3 R4, PT, PT, -R17, -0x43300000, RZ ;  /* 0xbcd0000011047810 */ /* 0x000fc80007ffe1ff */
[----:B------:R-:W-:-:S04]  /*0c90*/  FSETP.NEU.AND P0, PT, |R5|, R4, PT ;  /* 0x000000040500720b */ /* 0x000fc80003f0d200 */
[----:B------:R-:W-:Y:S02]  /*0ca0*/  FSEL R14, R6, R14, !P0 ;  /* 0x0000000e060e7208 */ /* 0x000fe40004000000 */
[----:B------:R-:W-:Y:S01]  /*0cb0*/  FSEL R15, R9, R15, !P0 ;  /* 0x0000000f090f7208 */ /* 0x000fe20004000000 */
[----:B------:R-:W-:Y:S06]  /*0cc0*/  BRA `(.L_x_15) ;  /* 0x0000000000447947 */ /* 0x000fec0003800000 */
.L_x_14:
[----:B------:R-:W-:-:S14]  /*0cd0*/  DSETP.NAN.AND P0, PT, R6, R6, PT ;  /* 0x000000060600722a */ /* 0x000fdc0003f08000 */
[----:B------:R-:W-:Y:S05]  /*0ce0*/  @P0 BRA `(.L_x_16) ;  /* 0x0000000000340947 */ /* 0x000fea0003800000 */
[----:B------:R-:W-:Y:S01]  /*0cf0*/  ISETP.NE.AND P0, PT, R19, R22, PT ;  /* 0x000000161300720c */ /* 0x000fe20003f05270 */
[----:B------:R-:W-:Y:S02]  /*0d00*/  IMAD.MOV.U32 R14, RZ, RZ, 0x0 ;  /* 0x00000000ff0e7424 */ /* 0x000fe400078e00ff */
[----:B------:R-:W-:-:S10]  /*0d10*/  IMAD.MOV.U32 R15, RZ, RZ, -0x80000 ;  /* 0xfff80000ff0f7424 */ /* 0x000fd400078e00ff */
[----:B------:R-:W-:Y:S05]  /*0d20*/  @!P0 BRA `(.L_x_15) ;  /* 0x00000000002c8947 */ /* 0x000fea0003800000 */
[----:B------:R-:W-:Y:S02]  /*0d30*/  ISETP.NE.AND P0, PT, R19, 0x7ff00000, PT ;  /* 0x7ff000001300780c */ /* 0x000fe40003f05270 */
[----:B------:R-:W-:Y:S02]  /*0d40*/  LOP3.LUT R6, R7, 0x416312d0, RZ, 0x3c, !PT ;  /* 0x416312d007067812 */ /* 0x000fe400078e3cff */
[----:B------:R-:W-:Y:S02]  /*0d50*/  ISETP.EQ.OR P0, PT, R22, RZ, !P0 ;  /* 0x000000ff1600720c */ /* 0x000fe40004702670 */
[----:B------:R-:W-:-:S11]  /*0d60*/  LOP3.LUT R15, R6, 0x80000000, RZ, 0xc0, !PT ;  /* 0x80000000060f7812 */ /* 0x000fd600078ec0ff */
[----:B------:R-:W-:Y:S01]  /*0d70*/  @P0 LOP3.LUT R4, R15, 0x7ff00000, RZ, 0xfc, !PT ;  /* 0x7ff000000f040812 */ /* 0x000fe200078efcff */
[----:B------:R-:W-:Y:S01]  /*0d80*/  @!P0 IMAD.MOV.U32 R14, RZ, RZ, RZ ;  /* 0x000000ffff0e8224 */ /* 0x000fe200078e00ff */
[----:B------:R-:W-:-:S03]  /*0d90*/  @P0 MOV R14, RZ ;  /* 0x000000ff000e0202 */ /* 0x000fc60000000f00 */
[----:B------:R-:W-:Y:S01]  /*0da0*/  @P0 IMAD.MOV.U32 R15, RZ, RZ, R4 ;  /* 0x000000ffff0f0224 */ /* 0x000fe200078e0004 */
[----:B------:R-:W-:Y:S06]  /*0db0*/  BRA `(.L_x_15) ;  /* 0x0000000000087947 */ /* 0x000fec0003800000 */
.L_x_16:
[----:B------:R-:W-:Y:S01]  /*0dc0*/  LOP3.LUT R15, R7, 0x80000, RZ, 0xfc, !PT ;  /* 0x00080000070f7812 */ /* 0x000fe200078efcff */
[----:B------:R-:W-:-:S07]  /*0dd0*/  IMAD.MOV.U32 R14, RZ, RZ, R6 ;  /* 0x000000ffff0e7224 */ /* 0x000fce00078e0006 */
.L_x_15:
[----:B------:R-:W-:Y:S05]  /*0de0*/  BSYNC.RECONVERGENT B2 ;  /* 0x0000000000027941 */ /* 0x000fea0003800200 */
.L_x_13:
[----:B------:R-:W-:Y:S02]  /*0df0*/  IMAD.MOV.U32 R11, RZ, RZ, 0x0 ;  /* 0x00000000ff0b7424 */ /* 0x000fe400078e00ff */
[----:B------:R-:W-:Y:S02]  /*0e00*/  IMAD.MOV.U32 R4, RZ, RZ, R14 ;  /* 0x000000ffff047224 */ /* 0x000fe400078e000e */
[----:B------:R-:W-:Y:S01]  /*0e10*/  IMAD.MOV.U32 R5, RZ, RZ, R15 ;  /* 0x000000ffff057224 */ /* 0x000fe200078e000f */
[----:B------:R-:W-:Y:S06]  /*0e20*/  RET.REL.NODEC R10 `(_Z17starvation_legacyv) ;  /* 0xfffffff00a747950 */ /* 0x000fec0003c3ffff */
.L_x_17:
[----:B------:R-:W-:-:S00]  /*0e30*/  BRA `(.L_x_17) ;  /* 0xfffffffc00fc7947 */ /* 0x000fc0000383ffff */
[----:B------:R-:W-:-:S00]  /*0e40*/  NOP ;  /* 0x0000000000007918 */ /* 0x000fc00000000000 */
        /* <DEDUP_REMOVED lines=11> */
.L_x_52:


//--------------------- .text._Z21starvation_libcudacxxv --------------------------
	.section	.text._Z21starvation_libcudacxxv,"ax",@progbits
	.align	128
        .global         _Z21starvation_libcudacxxv
        .type           _Z21starvation_libcudacxxv,@function
        .size           _Z21starvation_libcudacxxv,(.L_x_53 - _Z21starvation_libcudacxxv)
        .other          _Z21starvation_libcudacxxv,@"STO_CUDA_ENTRY STV_DEFAULT"
_Z21starvation_libcudacxxv:
.text._Z21starvation_libcudacxxv:
[----:B------:R-:W0:Y:S01]  /*0000*/  LDC R1, c[0x0][0x37c] ;  /* 0x0000df00ff017b82 */ /* 0x000e220000000800 */
[----:B------:R-:W1:Y:S01]  /*0010*/  LDCU UR4, c[0x0][0x2f8] ;  /* 0x00005f00ff0477ac */ /* 0x000e620008000800 */
[----:B0-----:R-:W-:Y:S01]  /*0020*/  VIADD R1, R1, 0xfffffff8 ;  /* 0xfffffff801017836 */ /* 0x001fe20000000000 */
[----:B------:R-:W-:Y:S01]  /*0030*/  BSSY B0, `(.L_x_18) ;  /* 0x0000060000007945 */ /* 0x000fe20003800000 */
[----:B------:R-:W0:Y:S01]  /*0040*/  LDCU UR5, c[0x0][0x2fc] ;  /* 0x00005f80ff0577ac */ /* 0x000e220008000800 */
[----:B------:R-:W2:Y:S02]  /*0050*/  LDCU.64 UR36, c[0x0][0x358] ;  /* 0x00006b00ff2477ac */ /* 0x000ea40008000a00 */
[----:B-1----:R-:W-:-:S05]  /*0060*/  IADD3 R16, P0, PT, R1, UR4, RZ ;  /* 0x0000000401107c10 */ /* 0x002fca000ff1e0ff */
[----:B0-----:R-:W-:-:S08]  /*0070*/  IMAD.X R2, RZ, RZ, UR5, P0 ;  /* 0x00000005ff027e24 */ /* 0x001fd000080e06ff */
.L_x_27:
[----:B------:R-:W2:Y:S01]  /*0080*/  LDC.64 R4, c[0x4][0x8] ;  /* 0x01000200ff047b82 */ /* 0x000ea20000000a00 */
[----:B------:R-:W-:Y:S05]  /*0090*/  YIELD ;  /* 0x0000000000007946 */ /* 0x000fea0003800000 */
[----:B--2---:R-:W2:Y:S02]  /*00a0*/  ATOM.E.EXCH.STRONG.SM PT, R0, desc[UR36][R4.64], RZ ;  /* 0x800000ff0400798a */ /* 0x004ea4000c1eb124 */
[----:B--2---:R-:W-:Y:S01]  /*00b0*/  NOP ;  /* 0x0000000000007918 */ /* 0x004fe20000000000 */
[----:B------:R-:W-:-:S13]  /*00c0*/  ISETP.NE.AND P0, PT, R0, 0x1, PT ;  /* 0x000000010000780c */ /* 0x000fda0003f05270 */
[----:B------:R-:W-:Y:S05]  /*00d0*/  @!P0 BRA `(.L_x_19) ;  /* 0x0000000400548947 */ /* 0x000fea0003800000 */
[----:B------:R-:W2:Y:S01]  /*00e0*/  LD.E.STRONG.SM R0, desc[UR36][R4.64] ;  /* 0x0000002404007980 */ /* 0x000ea2000c10b900 */
[----:B------:R-:W-:Y:S01]  /*00f0*/  BSSY B1, `(.L_x_20) ;  /* 0x0000052000017945 */ /* 0x000fe20003800000 */
[----:B--2---:R-:W-:-:S13]  /*0100*/  ISETP.NE.AND P0, PT, R0, RZ, PT ;  /* 0x000000ff0000720c */ /* 0x004fda0003f05270 */
[----:B------:R-:W-:Y:S05]  /*0110*/  @P0 BRA `(.L_x_21) ;  /* 0x00000004003c0947 */ /* 0x000fea0003800000 */
[----:B------:R-:W2:Y:S02]  /*0120*/  LD.E.STRONG.SM R0, desc[UR36][R4.64] ;  /* 0x0000002404007980 */ /* 0x000ea4000c10b900 */
        /* <DEDUP_REMOVED lines=44> */
.L_x_22:
[----:B------:R-:W0:Y:S02]  /*03f0*/  LDC.64 R4, c[0x4][0x8] ;  /* 0x01000200ff047b82 */ /* 0x000e240000000a00 */
[----:B0-----:R-:W2:Y:S02]  /*0400*/  LD.E.STRONG.SM R4, desc[UR36][R4.64] ;  /* 0x0000002404047980 */ /* 0x001ea4000c10b900 */
[----:B--2---:R-:W-:-:S13]  /*0410*/  ISETP.NE.AND P0, PT, R4, RZ, PT ;  /* 0x000000ff0400720c */ /* 0x004fda0003f05270 */
[----:B------:R-:W-:Y:S05]  /*0420*/  @P0 BRA `(.L_x_21) ;  /* 0x0000000000780947 */ /* 0x000fea0003800000 */
[----:B------:R-:W-:Y:S01]  /*0430*/  IMAD.MOV.U32 R8, RZ, RZ, RZ ;  /* 0x000000ffff087224 */ /* 0x000fe200078e00ff */
[----:B------:R-:W-:-:S07]  /*0440*/  CS2R R4, SR_GLOBALTIMERLO ;  /* 0x0000000000047805 */ /* 0x000fce0000015200 */
.L_x_26:
[----:B------:R-:W0:Y:S02]  /*0450*/  LDC.64 R6, c[0x4][0x8] ;  /* 0x01000200ff067b82 */ /* 0x000e240000000a00 */
[----:B0-----:R-:W2:Y:S01]  /*0460*/  LD.E.STRONG.SM R6, desc[UR36][R6.64] ;  /* 0x0000002406067980 */ /* 0x001ea2000c10b900 */
[----:B------:R-:W-:Y:S05]  /*0470*/  YIELD ;  /* 0x0000000000007946 */ /* 0x000fea0003800000 */
[----:B--2---:R-:W-:-:S13]  /*0480*/  ISETP.NE.AND P0, PT, R6, RZ, PT ;  /* 0x000000ff0600720c */ /* 0x004fda0003f05270 */
[----:B------:R-:W-:Y:S05]  /*0490*/  @P0 BRA `(.L_x_22) ;  /* 0xfffffffc00d40947 */ /* 0x000fea000383ffff */
[----:B------:R-:W-:Y:S01]  /*04a0*/  ISETP.GT.AND P0, PT, R8, 0xf, PT ;  /* 0x0000000f0800780c */ /* 0x000fe20003f04270 */
[----:B------:R-:W-:-:S12]  /*04b0*/  BSSY B2, `(.L_x_23) ;  /* 0x0000014000027945 */ /* 0x000fd80003800000 */
[----:B------:R-:W-:Y:S01]  /*04c0*/  @!P0 VIADD R8, R8, 0x1 ;  /* 0x0000000108088836 */ /* 0x000fe20000000000 */
[----:B------:R-:W-:Y:S06]  /*04d0*/  @!P0 BRA `(.L_x_24) ;  /* 0x0000000000448947 */ /* 0x000fec0003800000 */
[----:B------:R-:W-:-:S06]  /*04e0*/  CS2R R6, SR_GLOBALTIMERLO ;  /* 0x0000000000067805 */ /* 0x000fcc0000015200 */
[----:B------:R-:W-:-:S05]  /*04f0*/  IADD3 R3, P0, PT, -R4, R6, RZ ;  /* 0x0000000604037210 */ /* 0x000fca0007f1e1ff */
[----:B------:R-:W-:Y:S01]  /*0500*/  IMAD.X R6, R7, 0x1, ~R5, P0 ;  /* 0x0000000107067824 */ /* 0x000fe200000e0e05 */
[----:B------:R-:W-:-:S04]  /*0510*/  ISETP.GE.U32.AND P0, PT, R3, 0x3d0900, PT ;  /* 0x003d09000300780c */ /* 0x000fc80003f06070 */
[----:B------:R-:W-:-:S13]  /*0520*/  ISETP.GE.AND.EX P0, PT, R6, RZ, PT, P0 ;  /* 0x000000ff0600720c */ /* 0x000fda0003f06300 */
[----:B------:R-:W-:Y:S05]  /*0530*/  @!P0 BRA `(.L_x_25) ;  /* 0x0000000000088947 */ /* 0x000fea0003800000 */
[----:B------:R-:W-:Y:S05]  /*0540*/  NANOSLEEP 0xf4240 ;  /* 0x000f42400000795d */ /* 0x000fea0003800000 */
[----:B------:R-:W-:Y:S05]  /*0550*/  BRA `(.L_x_24) ;  /* 0x0000000000247947 */ /* 0x000fea0003800000 */
.L_x_25:
[----:B------:R-:W-:-:S04]  /*0560*/  ISETP.GE.U32.AND P0, PT, R3, 0x9c40, PT ;  /* 0x00009c400300780c */ /* 0x000fc80003f06070 */
[----:B------:R-:W-:-:S13]  /*0570*/  ISETP.GE.AND.EX P0, PT, R6, RZ, PT, P0 ;  /* 0x000000ff0600720c */ /* 0x000fda0003f06300 */
[----:B------:R-:W-:Y:S05]  /*0580*/  @!P0 BRA `(.L_x_24) ;  /* 0x0000000000188947 */ /* 0x000fea0003800000 */
[----:B------:R-:W-:-:S04]  /*0590*/  SHF.R.S32.HI R0, RZ, 0x1f, R6 ;  /* 0x0000001fff007819 */ /* 0x000fc80000011406 */
[----:B------:R-:W-:-:S05]  /*05a0*/  LEA.HI R0, P0, R0, R3, RZ, 0x2 ;  /* 0x0000000300007211 */ /* 0x000fca00078110ff */
[----:B------:R-:W-:-:S05]  /*05b0*/  IMAD.X R3, RZ, RZ, R6, P0 ;  /* 0x000000ffff037224 */ /* 0x000fca00000e0606 */
[----:B------:R-:W-:-:S04]  /*05c0*/  SHF.R.U64 R0, R0, 0x2, R3 ;  /* 0x0000000200007819 */ /* 0x000fc80000001203 */
[----:B------:R-:W-:Y:S05]  /*05d0*/  NANOSLEEP R0 ;  /* 0x000000000000735d */ /* 0x000fea0003800000 */
[----:B------:R-:W-:Y:S01]  /*05e0*/  NOP ;  /* 0x0000000000007918 */ /* 0x000fe20000000000 */
.L_x_24:
[----:B------:R-:W-:Y:S05]  /*05f0*/  BSYNC B2 ;  /* 0x0000000000027941 */ /* 0x000fea0003800000 */
.L_x_23:
[----:B------:R-:W-:Y:S05]  /*0600*/  BRA `(.L_x_26) ;  /* 0xfffffffc00907947 */ /* 0x000fea000383ffff */
.L_x_21:
[----:B------:R-:W-:Y:S05]  /*0610*/  BSYNC B1 ;  /* 0x0000000000017941 */ /* 0x000fea0003800000 */
.L_x_20:
[----:B------:R-:W-:Y:S05]  /*0620*/  BRA `(.L_x_27) ;  /* 0xfffffff800947947 */ /* 0x000fea000383ffff */
.L_x_19:
[----:B------:R-:W-:Y:S05]  /*0630*/  BSYNC B0 ;  /* 0x0000000000007941 */ /* 0x000fea0003800000 */
.L_x_18:
[----:B------:R-:W0:Y:S01]  /*0640*/  S2R R18, SR_TID.X ;  /* 0x0000000000127919 */ /* 0x000e220000002100 */
[----:B------:R-:W-:Y:S01]  /*0650*/  MOV R0, 0x0 ;  /* 0x0000000000007802 */ /* 0x000fe20000000f00 */
[----:B------:R-:W1:Y:S01]  /*0660*/  LDCU.64 UR4, c[0x4][0x20] ;  /* 0x01000400ff0477ac */ /* 0x000e620008000a00 */
[----:B------:R-:W-:Y:S02]  /*0670*/  IMAD.MOV.U32 R6, RZ, RZ, R16 ;  /* 0x000000ffff067224 */ /* 0x000fe400078e0010 */
[----:B------:R2:W3:Y:S01]  /*0680*/  LDC.64 R8, c[0x4][R0] ;  /* 0x0100000000087b82 */ /* 0x0004e20000000a00 */
[----:B------:R-:W-:Y:S02]  /*0690*/  IMAD.MOV.U32 R7, RZ, RZ, R2 ;  /* 0x000000ffff077224 */ /* 0x000fe400078e0002 */
[----:B-1----:R-:W-:Y:S02]  /*06a0*/  IMAD.U32 R4, RZ, RZ, UR4 ;  /* 0x00000004ff047e24 */ /* 0x002fe4000f8e00ff */
[----:B------:R-:W-:Y:S01]  /*06b0*/  IMAD.U32 R5, RZ, RZ, UR5 ;  /* 0x00000005ff057e24 */ /* 0x000fe2000f8e00ff */
[----:B0-----:R2:W-:Y:S01]  /*06c0*/  STL [R1], R18 ;  /* 0x0000001201007387 */ /* 0x0015e20000100800 */
[----:B------:R-:W-:Y:S05]  /*06d0*/  BSSY B6, `(.L_x_28) ;  /* 0x00000ca000067945 */ /* 0x000fea0003800000 */
[----:B------:R-:W-:-:S07]  /*06e0*/  LEPC R20, `(.L_x_29) ;  /* 0x000000001014794e */ /* 0x000fce0000000000 */
[----:B--23--:R-:W-:Y:S05]  /*06f0*/  CALL.ABS.NOINC R8 ;  /* 0x0000000008007343 */ /* 0x00cfea0003c00000 */
.L_x_29:
        /* <DEDUP_REMOVED lines=11> */
.L_x_30:
[----:B------:R-:W0:Y:S01]  /*07b0*/  LDC.64 R6, c[0x4][0x8] ;  /* 0x01000200ff067b82 */ /* 0x000e220000000a00 */
[----:B------:R-:W-:-:S07]  /*07c0*/  IMAD.MOV.U32 R3, RZ, RZ, 0x1 ;  /* 0x00000001ff037424 */ /* 0x000fce00078e00ff */
[----:B------:R-:W1:Y:S01]  /*07d0*/  LDC.64 R4, c[0x4][0x18] ;  /* 0x01000600ff047b82 */ /* 0x000e620000000a00 */
[----:B------:R-:W-:Y:S01]  /*07e0*/  @!PT LDS RZ, [RZ] ;  /* 0x00000000fffff984 */ /* 0x000fe20000000800 */
[----:B------:R-:W-:Y:S01]  /*07f0*/  @!PT LDS RZ, [RZ] ;  /* 0x00000000fffff984 */ /* 0x000fe20000000800 */
[----:B------:R-:W-:Y:S01]  /*0800*/  @!PT LDS RZ, [RZ] ;  /* 0x00000000fffff984 */ /* 0x000fe20000000800 */
[----:B------:R-:W-:Y:S01]  /*0810*/  @!PT LDS RZ, [RZ] ;  /* 0x00000000fffff984 */ /* 0x000fe20000000800 */
[----:B------:R0:W-:Y:S06]  /*0820*/  MEMBAR.ALL.CTA ;  /* 0x0000000000007992 */ /* 0x0001ec0000008000 */
[----:B0-----:R1:W-:Y:S01]  /*0830*/  ST.E.STRONG.SM desc[UR36][R6.64], R3 ;  /* 0x0000000306007985 */ /* 0x0013e2000c10b924 */
[----:B------:R-:W-:Y:S01]  /*0840*/  @!PT LDS RZ, [RZ] ;  /* 0x00000000fffff984 */ /* 0x000fe20000000800 */
[----:B------:R-:W-:Y:S01]  /*0850*/  @!PT LDS RZ, [RZ] ;  /* 0x00000000fffff984 */ /* 0x000fe20000000800 */
[----:B------:R-:W-:Y:S01]  /*0860*/  @!PT LDS RZ, [RZ] ;  /* 0x00000000fffff984 */ /* 0x000fe20000000800 */
[----:B------:R-:W-:Y:S01]  /*0870*/  @!PT LDS RZ, [RZ] ;  /* 0x00000000fffff984 */ /* 0x000fe20000000800 */
[----:B------:R1:W-:Y:S06]  /*0880*/  MEMBAR.SC.CTA ;  /* 0x0000000000007992 */ /* 0x0003ec0000000000 */
[----:B-1----:R0:W2:Y:S02]  /*0890*/  LD.E.STRONG.SM R3, desc[UR36][R4.64] ;  /* 0x0000002404037980 */ /* 0x0020a4000c10b900 */
[----:B--2---:R-:W-:Y:S01]  /*08a0*/  NOP ;  /* 0x0000000000007918 */ /* 0x004fe20000000000 */
[----:B------:R-:W-:Y:S01]  /*08b0*/  BSSY.RECONVERGENT B0, `(.L_x_31) ;  /* 0x0000021000007945 */ /* 0x000fe20003800200 */
[----:B------:R-:W-:-:S07]  /*08c0*/  IMAD.MOV.U32 R0, RZ, RZ, RZ ;  /* 0x000000ffff007224 */ /* 0x000fce00078e00ff */
.L_x_34:
[----:B0-----:R-:W0:Y:S01]  /*08d0*/  MUFU.RCP64H R5, 10000000 ;  /* 0x416312d000057908 */ /* 0x001e220000001800 */
[----:B------:R-:W-:Y:S01]  /*08e0*/  IMAD.MOV.U32 R8, RZ, RZ, 0x0 ;  /* 0x00000000ff087424 */ /* 0x000fe200078e00ff */
[----:B------:R-:W-:Y:S01]  /*08f0*/  BSSY.RECONVERGENT B1, `(.L_x_32) ;  /* 0x000001a000017945 */ /* 0x000fe20003800200 */
[----:B------:R-:W-:Y:S02]  /*0900*/  IMAD.MOV.U32 R9, RZ, RZ, 0x416312d0 ;  /* 0x416312d0ff097424 */ /* 0x000fe400078e00ff */
[----:B------:R-:W-:Y:S02]  /*0910*/  IMAD.MOV.U32 R4, RZ, RZ, 0x1 ;  /* 0x00000001ff047424 */ /* 0x000fe400078e00ff */
[----:B------:R-:W-:Y:S02]  /*0920*/  VIADD R0, R0, 0x1 ;  /* 0x0000000100007836 */ /* 0x000fe40000000000 */
[----:B------:R-:W-:-:S04]  /*0930*/  IMAD.MOV.U32 R12, RZ, RZ, 0x1 ;  /* 0x00000001ff0c7424 */ /* 0x000fc800078e00ff */
[----:B------:R-:W-:Y:S01]  /*0940*/  IMAD R3, R3, 0xd, R12 ;  /* 0x0000000d03037824 */ /* 0x000fe200078e020c */
[----:B0-----:R-:W-:-:S08]  /*0950*/  DFMA R6, R4, -R8, 1 ;  /* 0x3ff000000406742b */ /* 0x001fd00000000808 */
        /* <DEDUP_REMOVED lines=18> */
[----:B------:R-:W-:Y:S05]  /*0a80*/  CALL.REL.NOINC `($__internal_1_$__cuda_sm20_div_rn_f64_full) ;  /* 0x0000000800a87944 */ /* 0x000fea0003c00000 */
.L_x_33:
[----:B------:R-:W-:Y:S05]  /*0a90*/  BSYNC.RECONVERGENT B1 ;  /* 0x0000000000017941 */ /* 0x000fea0003800200 */
.L_x_32:
[----:B------:R-:W-:-:S14]  /*0aa0*/  DSETP.GEU.AND P0, PT, R4, 1, PT ;  /* 0x3ff000000400742a */ /* 0x000fdc0003f0e000 */
[----:B------:R-:W-:Y:S05]  /*0ab0*/  @!P0 BRA `(.L_x_34) ;  /* 0xfffffffc00848947 */ /* 0x000fea000383ffff */
[----:B------:R-:W-:Y:S05]  /*0ac0*/  BSYNC.RECONVERGENT B0 ;  /* 0x0000000000007941 */ /* 0x000fea0003800200 */
.L_x_31:
[----:B------:R-:W0:Y:S01]  /*0ad0*/  S2R R8, SR_LANEID ;  /* 0x0000000000087919 */ /* 0x000e220000000000 */
[----:B------:R-:W-:Y:S01]  /*0ae0*/  IMAD.IADD R0, R3, 0x1, R18 ;  /* 0x0000000103007824 */ /* 0x000fe200078e0212 */
[----:B------:R-:W-:Y:S01]  /*0af0*/  @!PT LDS RZ, [RZ] ;  /* 0x00000000fffff984 */ /* 0x000fe20000000800 */
[----:B------:R-:W-:Y:S01]  /*0b00*/  @!PT LDS RZ, [RZ] ;  /* 0x00000000fffff984 */ /* 0x000fe20000000800 */
[----:B------:R-:W-:Y:S01]  /*0b10*/  @!PT LDS RZ, [RZ] ;  /* 0x00000000fffff984 */ /* 0x000fe20000000800 */
[----:B------:R-:W-:Y:S01]  /*0b20*/  @!PT LDS RZ, [RZ] ;  /* 0x00000000fffff984 */ /* 0x000fe20000000800 */
[----:B------:R1:W-:Y:S06]  /*0b30*/  MEMBAR.SC.CTA ;  /* 0x0000000000007992 */ /* 0x0003ec0000000000 */
[----:B-1----:R-:W1:Y:S08]  /*0b40*/  REDUX.SUM UR5, R0 ;  /* 0x00000000000573c4 */ /* 0x002e70000000c000 */
[----:B------:R-:W2:Y:S01]  /*0b50*/  LDC.64 R6, c[0x4][0x18] ;  /* 0x01000600ff067b82 */ /* 0x000ea20000000a00 */
[----:B------:R-:W-:-:S02]  /*0b60*/  VOTEU.ANY UR4, UPT, PT ;  /* 0x0000000000047886 */ /* 0x000fc400038e0100 */
[----:B------:R-:W-:-:S05]  /*0b70*/  UFLO.U32 UR4, UR4 ;  /* 0x00000004000472bd */ /* 0x000fca00080e0000 */
[----:B------:R-:W3:Y:S01]  /*0b80*/  LDC.64 R4, c[0x4][0x10] ;  /* 0x01000400ff047b82 */ /* 0x000ee20000000a00 */
[----:B0-----:R-:W-:Y:S01]  /*0b90*/  ISETP.EQ.U32.AND P0, PT, R8, UR4, PT ;  /* 0x0000000408007c0c */ /* 0x001fe2000bf02070 */
[----:B-1----:R-:W-:-:S12]  /*0ba0*/  IMAD.U32 R3, RZ, RZ, UR5 ;  /* 0x00000005ff037e24 */ /* 0x002fd8000f8e00ff */
[----:B--2---:R0:W2:Y:S02]  /*0bb0*/  @P0 ATOM.E.ADD.STRONG.SM PT, RZ, desc[UR36][R6.64], R3 ;  /* 0x8000000306ff098a */ /* 0x0040a400081eb124 */
[----:B--2---:R-:W-:Y:S01]  /*0bc0*/  @P0 NOP ;  /* 0x0000000000000918 */ /* 0x004fe20000000000 */
[----:B------:R-:W-:Y:S01]  /*0bd0*/  @!PT LDS RZ, [RZ] ;  /* 0x00000000fffff984 */ /* 0x000fe20000000800 */
[----:B------:R-:W-:Y:S01]  /*0be0*/  @!PT LDS RZ, [RZ] ;  /* 0x00000000fffff984 */ /* 0x000fe20000000800 */
[----:B------:R-:W-:Y:S01]  /*0bf0*/  @!PT LDS RZ, [RZ] ;  /* 0x00000000fffff984 */ /* 0x000fe20000000800 */
[----:B------:R-:W-:Y:S01]  /*0c00*/  @!PT LDS RZ, [RZ] ;  /* 0x00000000fffff984 */ /* 0x000fe20000000800 */
[----:B------:R1:W-:Y:S06]  /*0c10*/  MEMBAR.SC.CTA ;  /* 0x0000000000007992 */ /* 0x0003ec0000000000 */
[----:B-1----:R-:W-:-:S04]  /*0c20*/  VOTE.ANY R0, PT, PT ;  /* 0x0000000000007806 */ /* 0x002fc800038e0100 */
[----:B------:R-:W-:-:S13]  /*0c30*/  ISETP.EQ.U32.AND P0, PT, R0, -0x1, PT ;  /* 0xffffffff0000780c */ /* 0x000fda0003f02070 */
[----:B---3--:R0:W2:Y:S02]  /*0c40*/  @!P0 ATOM.E.ADD.STRONG.SM PT, R0, desc[UR36][R4.64], R18 ;  /* 0x800000120400898a */ /* 0x0080a400081eb124 */
[----:B--2---:R-:W-:Y:S01]  /*0c50*/  @!P0 NOP ;  /* 0x0000000000008918 */ /* 0x004fe20000000000 */
[----:B------:R-:W-:Y:S05]  /*0c60*/  @!P0 BRA `(.L_x_35) ;  /* 0x0000000000448947 */ /* 0x000fea0003800000 */
[----:B0-----:R-:W0:Y:S01]  /*0c70*/  SHFL.UP P0, R7, R18, 0x1, RZ ;  /* 0x0420000012077989 */ /* 0x001e2200000000ff */
[----:B------:R-:W-:Y:S01]  /*0c80*/  IMAD.MOV.U32 R3, RZ, RZ, R18 ;  /* 0x000000ffff037224 */ /* 0x000fe200078e0012 */
[----:B------:R-:W-:Y:S01]  /*0c90*/  ISETP.EQ.U32.AND P1, PT, R8, 0x1f, PT ;  /* 0x0000001f0800780c */ /* 0x000fe20003f22070 */
[----:B0-----:R-:W-:-:S05]  /*0ca0*/  @P0 IMAD.IADD.U32 R3, R18, 0x1, R7 ;  /* 0x0000000112030824 */ /* 0x001fca00078e0007 */
[----:B------:R-:W0:Y:S02]  /*0cb0*/  SHFL.UP P0, R0, R3, 0x2, RZ ;  /* 0x0440000003007989 */ /* 0x000e2400000000ff */
[----:B0-----:R-:W-:-:S05]  /*0cc0*/  @P0 IMAD.IADD.U32 R3, R3, 0x1, R0 ;  /* 0x0000000103030824 */ /* 0x001fca00078e0000 */
[----:B------:R-:W0:Y:S02]  /*0cd0*/  SHFL.UP P0, R0, R3, 0x4, RZ ;  /* 0x0480000003007989 */ /* 0x000e2400000000ff */
[----:B0-----:R-:W-:-:S05]  /*0ce0*/  @P0 IMAD.IADD.U32 R3, R3, 0x1, R0 ;  /* 0x0000000103030824 */ /* 0x001fca00078e0000 */
[----:B------:R-:W0:Y:S02]  /*0cf0*/  SHFL.UP P0, R0, R3, 0x8, RZ ;  /* 0x0500000003007989 */ /* 0x000e2400000000ff */
[----:B0-----:R-:W-:-:S05]  /*0d00*/  @P0 IMAD.IADD.U32 R3, R3, 0x1, R0 ;  /* 0x0000000103030824 */ /* 0x001fca00078e0000 */
[----:B------:R-:W0:Y:S02]  /*0d10*/  SHFL.UP P0, R0, R3, 0x10, RZ ;  /* 0x0600000003007989 */ /* 0x000e2400000000ff */
[----:B0-----:R-:W-:-:S05]  /*0d20*/  @P0 IMAD.IADD.U32 R3, R3, 0x1, R0 ;  /* 0x0000000103030824 */ /* 0x001fca00078e0000 */
[----:B------:R-:W2:Y:S02]  /*0d30*/  @P1 ATOM.E.ADD.STRONG.SM PT, R4, desc[UR36][R4.64], R3 ;  /* 0x800000030404198a */ /* 0x000ea400081eb124 */
[----:B--2---:R-:W-:Y:S02]  /*0d40*/  @P1 NOP ;  /* 0x0000000000001918 */ /* 0x004fe40000000000 */
[----:B------:R-:W-:Y:S04]  /*0d50*/  SHFL.UP P0, R7, R3, 0x1, RZ ;  /* 0x0420000003077989 */ /* 0x000fe800000000ff */
[----:B------:R-:W0:Y:S02]  /*0d60*/  SHFL.IDX PT, R0, R4, 0x1f, 0x1f ;  /* 0x03e01f0004007f89 */ /* 0x000e2400000e0000 */
[----:B0-----:R-:W-:-:S07]  /*0d70*/  @P0 IMAD.IADD.U32 R0, R0, 0x1, R7 ;  /* 0x0000000100000824 */ /* 0x001fce00078e0007 */
.L_x_35:
[----:B------:R-:W-:Y:S01]  /*0d80*/  BSSY B0, `(.L_x_36) ;  /* 0x000005c000007945 */ /* 0x000fe20003800000 */
.L_x_45:
[----:B0-----:R-:W0:Y:S01]  /*0d90*/  LDC.64 R4, c[0x4][0x8] ;  /* 0x01000200ff047b82 */ /* 0x001e220000000a00 */
[----:B------:R-:W-:Y:S05]  /*0da0*/  YIELD ;  /* 0x0000000000007946 */ /* 0x000fea0003800000 */
[----:B0-----:R-:W2:Y:S02]  /*0db0*/  ATOM.E.EXCH.STRONG.SM PT, R3, desc[UR36][R4.64], RZ ;  /* 0x800000ff0403798a */ /* 0x001ea4000c1eb124 */
        /* <DEDUP_REMOVED lines=52> */
.L_x_40:
[----:B------:R-:W0:Y:S02]  /*1100*/  LDC.64 R4, c[0x4][0x8] ;  /* 0x01000200ff047b82 */ /* 0x000e240000000a00 */
[----:B0-----:R-:W2:Y:S02]  /*1110*/  LD.E.STRONG.SM R4, desc[UR36][R4.64] ;  /* 0x0000002404047980 */ /* 0x001ea4000c10b900 */
[----:B--2---:R-:W-:-:S13]  /*1120*/  ISETP.NE.AND P0, PT, R4, RZ, PT ;  /* 0x000000ff0400720c */ /* 0x004fda0003f05270 */
[----:B------:R-:W-:Y:S05]  /*1130*/  @P0 BRA `(.L_x_39) ;  /* 0x0000000000780947 */ /* 0x000fea0003800000 */
[----:B------:R-:W-:Y:S01]  /*1140*/  IMAD.MOV.U32 R8, RZ, RZ, RZ ;  /* 0x000000ffff087224 */ /* 0x000fe200078e00ff */
[----:B------:R-:W-:-:S07]  /*1150*/  CS2R R4, SR_GLOBALTIMERLO ;  /* 0x0000000000047805 */ /* 0x000fce0000015200 */
.L_x_44:
        /* <DEDUP_REMOVED lines=17> */
.L_x_43:
        /* <DEDUP_REMOVED lines=9> */
.L_x_42:
[----:B------:R-:W-:Y:S05]  /*1300*/  BSYNC B2 ;  /* 0x0000000000027941 */ /* 0x000fea0003800000 */
.L_x_41:
[----:B------:R-:W-:Y:S05]  /*1310*/  BRA `(.L_x_44) ;  /* 0xfffffffc00907947 */ /* 0x000fea000383ffff */
.L_x_39:
[----:B------:R-:W-:Y:S05]  /*1320*/  BSYNC B1 ;  /* 0x0000000000017941 */ /* 0x000fea0003800000 */
.L_x_38:
[----:B------:R-:W-:Y:S05]  /*1330*/  BRA `(.L_x_45) ;  /* 0xfffffff800947947 */ /* 0x000fea000383ffff */
.L_x_37:
[----:B------:R-:W-:Y:S05]  /*1340*/  BSYNC B0 ;  /* 0x0000000000007941 */ /* 0x000fea0003800000 */
.L_x_36:
[----:B------:R-:W-:-:S13]  /*1350*/  ISETP.NE.AND P0, PT, R0, RZ, PT ;  /* 0x000000ff0000720c */ /* 0x000fda0003f05270 */
[----:B------:R-:W-:Y:S05]  /*1360*/  @!P0 BRA `(.L_x_29) ;  /* 0xfffffff000e48947 */ /* 0x000fea000383ffff */
[----:B------:R-:W-:Y:S05]  /*1370*/  BSYNC B6 ;  /* 0x0000000000067941 */ /* 0x000fea0003800000 */
.L_x_28:
[----:B------:R-:W0:Y:S01]  /*1380*/  LDC.64 R8, c[0x4][0x18] ;  /* 0x01000600ff087b82 */ /* 0x000e220000000a00 */
[----:B------:R-:W-:Y:S01]  /*1390*/  @!PT LDS RZ, [RZ] ;  /* 0x00000000fffff984 */ /* 0x000fe20000000800 */
[----:B------:R-:W-:Y:S01]  /*13a0*/  @!PT LDS RZ, [RZ] ;  /* 0x00000000fffff984 */ /* 0x000fe20000000800 */
[----:B------:R-:W-:Y:S01]  /*13b0*/  @!PT LDS RZ, [RZ] ;  /* 0x00000000fffff984 */ /* 0x000fe20000000800 */
[----:B------:R-:W-:Y:S01]  /*13c0*/  @!PT LDS RZ, [RZ] ;  /* 0x00000000fffff984 */ /* 0x000fe20000000800 */
[----:B------:R0:W-:Y:S06]  /*13d0*/  MEMBAR.SC.CTA ;  /* 0x0000000000007992 */ /* 0x0001ec0000000000 */
[----:B0-----:R-:W2:Y:S02]  /*13e0*/  LD.E.STRONG.SM R0, desc[UR36][R8.64] ;  /* 0x0000002408007980 */ /* 0x001ea4000c10b900 */
[----:B--2---:R-:W-:Y:S01]  /*13f0*/  NOP ;  /* 0x0000000000007918 */ /* 0x004fe20000000000 */
[----:B------:R-:W-:Y:S01]  /*1400*/  MOV R3, 0x0 ;  /* 0x0000000000037802 */ /* 0x000fe20000000f00 */
[----:B------:R-:W0:Y:S01]  /*1410*/  LDCU.64 UR4, c[0x4][0x30] ;  /* 0x01000600ff0477ac */ /* 0x000e220008000a00 */
[----:B------:R-:W-:-:S02]  /*1420*/  IMAD.MOV.U32 R6, RZ, RZ, R16 ;  /* 0x000000ffff067224 */ /* 0x000fc400078e0010 */
[----:B------:R1:W2:Y:S01]  /*1430*/  LDC.64 R10, c[0x4][R3] ;  /* 0x01000000030a7b82 */ /* 0x0002a20000000a00 */
[----:B------:R-:W-:Y:S02]  /*1440*/  IMAD.MOV.U32 R7, RZ, RZ, R2 ;  /* 0x000000ffff077224 */ /* 0x000fe400078e0002 */
[----:B0-----:R-:W-:Y:S02]  /*1450*/  IMAD.U32 R4, RZ, RZ, UR4 ;  /* 0x00000004ff047e24 */ /* 0x001fe4000f8e00ff */
[----:B------:R-:W-:Y:S01]  /*1460*/  IMAD.U32 R5, RZ, RZ, UR5 ;  /* 0x00000005ff057e24 */ /* 0x000fe2000f8e00ff */
[----:B--2---:R1:W-:Y:S06]  /*1470*/  STL [R1], R0 ;  /* 0x0000000001007387 */ /* 0x0043ec0000100800 */
[----:B------:R-:W-:-:S07]  /*1480*/  LEPC R20, `(.L_x_46) ;  /* 0x000000001014794e */ /* 0x000fce0000000000 */
[----:B-1----:R-:W-:Y:S05]  /*1490*/  CALL.ABS.NOINC R10 ;  /* 0x000000000a007343 */ /* 0x002fea0003c00000 */
.L_x_46:
[----:B------:R-:W0:Y:S01]  /*14a0*/  LDC.64 R2, c[0x4][0x8] ;  /* 0x01000200ff027b82 */ /* 0x000e220000000a00 */
[----:B------:R-:W-:Y:S01]  /*14b0*/  IMAD.MOV.U32 R5, RZ, RZ, 0x1 ;  /* 0x00000001ff057424 */ /* 0x000fe200078e00ff */
[----:B------:R-:W-:Y:S01]  /*14c0*/  @!PT LDS RZ, [RZ] ;  /* 0x00000000fffff984 */ /* 0x000fe20000000800 */
[----:B------:R-:W-:Y:S01]  /*14d0*/  @!PT LDS RZ, [RZ] ;  /* 0x00000000fffff984 */ /* 0x000fe20000000800 */
[----:B------:R-:W-:Y:S01]  /*14e0*/  @!PT LDS RZ, [RZ] ;  /* 0x00000000fffff984 */ /* 0x000fe20000000800 */
[----:B------:R-:W-:Y:S01]  /*14f0*/  @!PT LDS RZ, [RZ] ;  /* 0x00000000fffff984 */ /* 0x000fe20000000800 */
[----:B------:R0:W-:Y:S06]  /*1500*/  MEMBAR.ALL.CTA ;  /* 0x0000000000007992 */ /* 0x0001ec0000008000 */
[----:B0-----:R-:W-:Y:S01]  /*1510*/  ST.E.STRONG.SM desc[UR36][R2.64], R5 ;  /* 0x0000000502007985 */ /* 0x001fe2000c10b924 */
[----:B------:R-:W-:Y:S05]  /*1520*/  EXIT ;  /* 0x000000000000794d */ /* 0x000fea0003800000 */
        .weak           $__internal_1_$__cuda_sm20_div_rn_f64_full
        .type           $__internal_1_$__cuda_sm20_div_rn_f64_full,@function
        .size           $__internal_1_$__cuda_sm20_div_rn_f64_full,(.L_x_53 - $__internal_1_$__cuda_sm20_div_rn_f64_full)
$__internal_1_$__cuda_sm20_div_rn_f64_full:
        /* <DEDUP_REMOVED lines=9> */
[----:B------:R-:W-:Y:S02]  /*15c0*/  IMAD.MOV.U32 R19, RZ, RZ, R11 ;  /* 0x000000ffff137224 */ /* 0x000fe400078e000b */
[----:B------:R-:W-:Y:S01]  /*15d0*/  IMAD.MOV.U32 R22, RZ, RZ, 0x41600000 ;  /* 0x41600000ff167424 */ /* 0x000fe200078e00ff */
[----:B------:R-:W-:-:S03]  /*15e0*/  SEL R17, R17, 0x63400000, !P0 ;  /* 0x6340000011117807 */ /* 0x000fc60004000000 */
[----:B------:R-:W-:Y:S01]  /*15f0*/  VIADD R24, R22, 0xffffffff ;  /* 0xffffffff16187836 */ /* 0x000fe20000000000 */
        /* <DEDUP_REMOVED lines=22> */
[----:B------:R-:W-:Y:S02]  /*1760*/  IMAD.IADD R17, R6, 0x1, -R17 ;  /* 0x0000000106117824 */ /* 0x000fe400078e0a11 */
[----:B------:R-:W-:Y:S02]  /*1770*/  IMAD.MOV.U32 R6, RZ, RZ, RZ ;  /* 0x000000ffff067224 */ /* 0x000fe400078e00ff */
        /* <DEDUP_REMOVED lines=21> */
.L_x_48:
        /* <DEDUP_REMOVED lines=11> */
[----:B------:R-:W-:Y:S02]  /*1980*/  @!P0 IMAD.MOV.U32 R14, RZ, RZ, RZ ;  /* 0x000000ffff0e8224 */ /* 0x000fe400078e00ff */
[----:B------:R-:W-:Y:S02]  /*1990*/  @P0 IMAD.MOV.U32 R14, RZ, RZ, RZ ;  /* 0x000000ffff0e0224 */ /* 0x000fe400078e00ff */
[----:B------:R-:W-:Y:S01]  /*19a0*/  @P0 IMAD.MOV.U32 R15, RZ, RZ, R4 ;  /* 0x000000ffff0f0224 */ /* 0x000fe200078e0004 */
[----:B------:R-:W-:Y:S06]  /*19b0*/  BRA `(.L_x_49) ;  /* 0x0000000000087947 */ /* 0x000fec0003800000 */
.L_x_50:
[----:B------:R-:W-:Y:S01]  /*19c0*/  LOP3.LUT R15, R7, 0x80000, RZ, 0xfc, !PT ;  /* 0x00080000070f7812 */ /* 0x000fe200078efcff */
[----:B------:R-:W-:-:S07]  /*19d0*/  IMAD.MOV.U32 R14, RZ, RZ, R6 ;  /* 0x000000ffff0e7224 */ /* 0x000fce00078e0006 */
.L_x_49:
[----:B------:R-:W-:Y:S05]  /*19e0*/  BSYNC.RECONVERGENT B2 ;  /* 0x0000000000027941 */ /* 0x000fea0003800200 */
.L_x_47:
[----:B------:R-:W-:Y:S02]  /*19f0*/  IMAD.MOV.U32 R11, RZ, RZ, 0x0 ;  /* 0x00000000ff0b7424 */ /* 0x000fe400078e00ff */
[----:B------:R-:W-:Y:S02]  /*1a00*/  IMAD.MOV.U32 R4, RZ, RZ, R14 ;  /* 0x000000ffff047224 */ /* 0x000fe400078e000e */
[----:B------:R-:W-:Y:S01]  /*1a10*/  IMAD.MOV.U32 R5, RZ, RZ, R15 ;  /* 0x000000ffff057224 */ /* 0x000fe200078e000f */
[----:B------:R-:W-:Y:S06]  /*1a20*/  RET.REL.NODEC R10 `(_Z21starvation_libcudacxxv) ;  /* 0xffffffe40a747950 */ /* 0x000fec0003c3ffff */
.L_x_51:
        /* <DEDUP_REMOVED lines=13> */
.L_x_53:


//--------------------- .nv.global.init           --------------------------
	.section	.nv.global.init,"aw",@progbits
	.align	4
.nv.global.init:
	.type		lock,@object
	.size		lock,($str$2 - lock)
lock:
        /*0000*/ 	.byte	0x01, 0x00, 0x00, 0x00
	.type		$str$2,@object
	.size		$str$2,($str$1 - $str$2)
$str$2:
        /*0004*/ 	.byte	0x64, 0x6f, 0x6e, 0x65, 0x3a, 0x20, 0x25, 0x64, 0x0a, 0x00
	.type		$str$1,@object
	.size		$str$1,($str - $str$1)
$str$1:
        /*000e*/ 	.byte	0x73, 0x74, 0x65, 0x70, 0x20, 0x74, 0x68, 0x72, 0x65, 0x61, 0x64, 0x20, 0x25, 0x64, 0x0a, 0x00
	.type		$str,@object
	.size		$str,(.L_3 - $str)
$str:
        /*001e*/ 	.byte	0x73, 0x74, 0x61, 0x72, 0x74, 0x20, 0x74, 0x68, 0x72, 0x65, 0x61, 0x64, 0x20, 0x25, 0x64, 0x0a
        /*002e*/ 	.byte	0x00
.L_3:


//--------------------- .nv.shared._Z17starvation_legacyv --------------------------
	.section	.nv.shared._Z17starvation_legacyv,"aw",@nobits
	.sectionflags	@""
	.align	4
.nv.shared._Z17starvation_legacyv:
	.zero		1036


//--------------------- .nv.shared.reserved.0     --------------------------
	.section	.nv.shared.reserved.0,"aw",@nobits
	.weak		__nv_reservedSMEM_offset_0_alias
	.size		__nv_reservedSMEM_offset_0_alias, 0, 64
	.other		__nv_reservedSMEM_offset_0_alias,@"STO_CUDA_RESERVED_SHARED STV_DEFAULT"
__nv_reservedSMEM_offset_0_alias:
	.zero		0
	.zero		64


//--------------------- .nv.global                --------------------------
	.section	.nv.global,"aw",@nobits
	.align	4
.nv.global:
	.type		mask,@object
	.size		mask,(clobber - mask)
mask:
	.zero		4
	.type		clobber,@object
	.size		clobber,(.L_2 - clobber)
clobber:
	.zero		4
.L_2:


//--------------------- .nv.constant0._Z17starvation_legacyv --------------------------
	.section	.nv.constant0._Z17starvation_legacyv,"a",@progbits
	.sectionflags	@""
	.align	4
.nv.constant0._Z17starvation_legacyv:
	.zero		896


//--------------------- .nv.constant0._Z21starvation_libcudacxxv --------------------------
	.section	.nv.constant0._Z21starvation_libcudacxxv,"a",@progbits
	.sectionflags	@""
	.align	4
.nv.constant0._Z21starvation_libcudacxxv:
	.zero		896


//--------------------- SYMBOLS --------------------------

	.type		.nv.reservedSmem.offset0,@object
	.size		.nv.reservedSmem.offset0,0x4
	.type		.nv.reservedSmem.cap,@object
	.size		.nv.reservedSmem.cap,0x4
	.type		vprintf,@function
